// auto-generated by cutlass_sweep.gemm — config: {"arch": "sm_90", "cluster_m": 2, "cluster_n": 1, "dtype": "tf32", "dtype_b": "tf32", "layout": "nt", "stages": 0, "tile_k": 32, "tile_m": 128, "tile_n": 256}
#include "cutlass/cutlass.h"
#include "cutlass/gemm/collective/collective_builder.hpp"
#include "cutlass/gemm/device/gemm_universal_adapter.h"
#include "cutlass/gemm/kernel/gemm_universal.hpp"
#include "cutlass/epilogue/collective/collective_builder.hpp"

using ElemA = cutlass::tfloat32_t;
using ElemB = cutlass::tfloat32_t;
using ElemCD = cutlass::tfloat32_t;
using Acc  = float;
using TileShape    = cute::Shape<cute::_128, cute::_256, cute::_32>;
using ClusterShape = cute::Shape<cute::_2, cute::_1, cute::_1>;

using CollectiveEpilogue = typename cutlass::epilogue::collective::CollectiveBuilder<
    cutlass::arch::Sm90, cutlass::arch::OpClassTensorOp,
    TileShape, ClusterShape,
    cutlass::epilogue::collective::EpilogueTileAuto,
    Acc, Acc,
    ElemCD, cutlass::layout::RowMajor, 128 / cutlass::sizeof_bits<ElemCD>::value,
    ElemCD, cutlass::layout::RowMajor, 128 / cutlass::sizeof_bits<ElemCD>::value,
    cutlass::epilogue::collective::EpilogueScheduleAuto
  >::CollectiveOp;

using CollectiveMainloop = typename cutlass::gemm::collective::CollectiveBuilder<
    cutlass::arch::Sm90, cutlass::arch::OpClassTensorOp,
    ElemA, cutlass::layout::RowMajor, 128 / cutlass::sizeof_bits<ElemA>::value,
    ElemB, cutlass::layout::ColumnMajor, 128 / cutlass::sizeof_bits<ElemB>::value,
    Acc,
    TileShape, ClusterShape,
    cutlass::gemm::collective::StageCountAutoCarveout<static_cast<int>(sizeof(typename CollectiveEpilogue::SharedStorage))>,
    cutlass::gemm::collective::KernelScheduleAuto
  >::CollectiveOp;

using GemmKernel = cutlass::gemm::kernel::GemmUniversal<
    cute::Shape<int,int,int,int>,
    CollectiveMainloop,
    CollectiveEpilogue
>;
using Gemm = cutlass::gemm::device::GemmUniversalAdapter<GemmKernel>;

// Force the device kernel symbol into the cubin without needing a host main.
auto* _anchor = &cutlass::device_kernel<GemmKernel>;


// ===== COMPILED SASS (sm_90a) =====

	.target	sm_90a

	.elftype	@"ET_EXEC"


//--------------------- .note.nv.tkinfo           --------------------------
	.section	.note.nv.tkinfo,"",@"SHT_NOTE"
	.sectionflags	@"SHF_NOTE_NV_TKINFO"
	.tkinfo
        /*0018*/ 	.word	0x00000002
        /*0030*/ 	.string	""
        /*0030*/ 	.string	"ptxas"
        /*0030*/ 	.string	"Cuda compilation tools, release 13.0, V13.0.88"
        /*0030*/ 	.string	"Build cuda_13.0.r13.0/compiler.36424714_0"
        /*0030*/ 	.string	"-arch sm_90a -m 64 "



//--------------------- .note.nv.cuinfo           --------------------------
	.section	.note.nv.cuinfo,"",@"SHT_NOTE"
	.sectionflags	@"SHF_NOTE_NV_CUINFO"
        /*0018*/ 	.short	0x0002
        /*001a*/ 	.short	0x005a
        /*001c*/ 	.short	0x0082
	.zero		2


//--------------------- .nv.info                  --------------------------
	.section	.nv.info,"",@"SHT_CUDA_INFO"
	.align	4


	//----- nvinfo : EIATTR_REGCOUNT
	.align		4
        /*0000*/ 	.byte	0x04, 0x2f
        /*0002*/ 	.short	(.L_15 - .L_14)
	.align		4
.L_14:
        /*0004*/ 	.word	index@(_ZN7cutlass13device_kernelINS_4gemm6kernel13GemmUniversalIN4cute5tupleIJiiiiEEENS1_10collective13CollectiveMmaINS1_34MainloopSm90TmaGmmaWarpSpecializedILi4ENS5_IJNS4_1CILi2EEENSA_ILi1EEESC_EEENS1_35KernelTmaWarpSpecializedCooperativeEEENS5_IJNSA_ILi128EEENSA_ILi256EEENSA_ILi32EEEEEENS_10tfloat32_tENS5_IJlSC_lEEESK_SL_NS4_8TiledMMAINS4_8MMA_AtomIJNS4_4SM904GMMA30MMA_64x256x8_F32TF32TF32_SS_TNILNSP_7ScaleInE1ELSR_1EEEEEENS4_6LayoutISD_NS5_IJSC_NSA_ILi0EEESV_EEEEENS5_IJNS4_10UnderscoreESY_SY_EEEEENS4_13SM90_TMA_LOADENS4_14ComposedLayoutINS4_7SwizzleILi3ELi4ELi3EEENS4_18smem_ptr_flag_bitsILi32EEENSU_INS5_IJNSA_ILi8EEESI_EEENS5_IJSI_SC_EEEEEEEvNS4_8identityENS4_23SM90_TMA_LOAD_MULTICASTES1B_vS1C_EENS_8epilogue10collective6detail29Sm90TmaWarpSpecializedAdapterINS1G_15DefaultEpilogueISK_SL_SL_NS1F_6thread17LinearCombinationISK_Li1EffLNS1K_9ScaleType4KindE0ELNS_15FloatRoundStyleE2ESK_EENS1_15EpilogueDefaultEEEEEvvEEEEvNT_6ParamsE)
        /*0008*/ 	.word	0x000000a8


	//----- nvinfo : EIATTR_FRAME_SIZE
	.align		4
.L_15:
        /*000c*/ 	.byte	0x04, 0x11
        /*000e*/ 	.short	(.L_17 - .L_16)
	.align		4
.L_16:
        /*0010*/ 	.word	index@(_ZN7cutlass13device_kernelINS_4gemm6kernel13GemmUniversalIN4cute5tupleIJiiiiEEENS1_10collective13CollectiveMmaINS1_34MainloopSm90TmaGmmaWarpSpecializedILi4ENS5_IJNS4_1CILi2EEENSA_ILi1EEESC_EEENS1_35KernelTmaWarpSpecializedCooperativeEEENS5_IJNSA_ILi128EEENSA_ILi256EEENSA_ILi32EEEEEENS_10tfloat32_tENS5_IJlSC_lEEESK_SL_NS4_8TiledMMAINS4_8MMA_AtomIJNS4_4SM904GMMA30MMA_64x256x8_F32TF32TF32_SS_TNILNSP_7ScaleInE1ELSR_1EEEEEENS4_6LayoutISD_NS5_IJSC_NSA_ILi0EEESV_EEEEENS5_IJNS4_10UnderscoreESY_SY_EEEEENS4_13SM90_TMA_LOADENS4_14ComposedLayoutINS4_7SwizzleILi3ELi4ELi3EEENS4_18smem_ptr_flag_bitsILi32EEENSU_INS5_IJNSA_ILi8EEESI_EEENS5_IJSI_SC_EEEEEEEvNS4_8identityENS4_23SM90_TMA_LOAD_MULTICASTES1B_vS1C_EENS_8epilogue10collective6detail29Sm90TmaWarpSpecializedAdapterINS1G_15DefaultEpilogueISK_SL_SL_NS1F_6thread17LinearCombinationISK_Li1EffLNS1K_9ScaleType4KindE0ELNS_15FloatRoundStyleE2ESK_EENS1_15EpilogueDefaultEEEEEvvEEEEvNT_6ParamsE)
        /*0014*/ 	.word	0x00000000


	//----- nvinfo : EIATTR_MIN_STACK_SIZE
	.align		4
.L_17:
        /*0018*/ 	.byte	0x04, 0x12
        /*001a*/ 	.short	(.L_19 - .L_18)
	.align		4
.L_18:
        /*001c*/ 	.word	index@(_ZN7cutlass13device_kernelINS_4gemm6kernel13GemmUniversalIN4cute5tupleIJiiiiEEENS1_10collective13CollectiveMmaINS1_34MainloopSm90TmaGmmaWarpSpecializedILi4ENS5_IJNS4_1CILi2EEENSA_ILi1EEESC_EEENS1_35KernelTmaWarpSpecializedCooperativeEEENS5_IJNSA_ILi128EEENSA_ILi256EEENSA_ILi32EEEEEENS_10tfloat32_tENS5_IJlSC_lEEESK_SL_NS4_8TiledMMAINS4_8MMA_AtomIJNS4_4SM904GMMA30MMA_64x256x8_F32TF32TF32_SS_TNILNSP_7ScaleInE1ELSR_1EEEEEENS4_6LayoutISD_NS5_IJSC_NSA_ILi0EEESV_EEEEENS5_IJNS4_10UnderscoreESY_SY_EEEEENS4_13SM90_TMA_LOADENS4_14ComposedLayoutINS4_7SwizzleILi3ELi4ELi3EEENS4_18smem_ptr_flag_bitsILi32EEENSU_INS5_IJNSA_ILi8EEESI_EEENS5_IJSI_SC_EEEEEEEvNS4_8identityENS4_23SM90_TMA_LOAD_MULTICASTES1B_vS1C_EENS_8epilogue10collective6detail29Sm90TmaWarpSpecializedAdapterINS1G_15DefaultEpilogueISK_SL_SL_NS1F_6thread17LinearCombinationISK_Li1EffLNS1K_9ScaleType4KindE0ELNS_15FloatRoundStyleE2ESK_EENS1_15EpilogueDefaultEEEEEvvEEEEvNT_6ParamsE)
        /*0020*/ 	.word	0x00000000
.L_19:


//--------------------- .nv.compat                --------------------------
	.section	.nv.compat,"",@"SHT_CUDA_COMPAT_INFO"
	.align	4
        /*0000*/ 	.byte	0x02, 0x09, 0x01, 0x00, 0x02, 0x02, 0x04, 0x00, 0x02, 0x05, 0x05, 0x00, 0x03, 0x07, 0x01, 0x01
        /*0010*/ 	.byte	0x02, 0x03, 0x01, 0x00, 0x02, 0x06, 0x01, 0x00, 0x04, 0x0b, 0x08, 0x00, 0x00, 0x00, 0x00, 0x00
        /*0020*/ 	.byte	0x00, 0x00, 0x00, 0x00


//--------------------- .nv.info._ZN7cutlass13device_kernelINS_4gemm6kernel13GemmUniversalIN4cute5tupleIJiiiiEEENS1_10collective13CollectiveMmaINS1_34MainloopSm90TmaGmmaWarpSpecializedILi4ENS5_IJNS4_1CILi2EEENSA_ILi1EEESC_EEENS1_35KernelTmaWarpSpecializedCooperativeEEENS5_IJNSA_ILi128EEENSA_ILi256EEENSA_ILi32EEEEEENS_10tfloat32_tENS5_IJlSC_lEEESK_SL_NS4_8TiledMMAINS4_8MMA_AtomIJNS4_4SM904GMMA30MMA_64x256x8_F32TF32TF32_SS_TNILNSP_7ScaleInE1ELSR_1EEEEEENS4_6LayoutISD_NS5_IJSC_NSA_ILi0EEESV_EEEEENS5_IJNS4_10UnderscoreESY_SY_EEEEENS4_13SM90_TMA_LOADENS4_14ComposedLayoutINS4_7SwizzleILi3ELi4ELi3EEENS4_18smem_ptr_flag_bitsILi32EEENSU_INS5_IJNSA_ILi8EEESI_EEENS5_IJSI_SC_EEEEEEEvNS4_8identityENS4_23SM90_TMA_LOAD_MULTICASTES1B_vS1C_EENS_8epilogue10collective6detail29Sm90TmaWarpSpecializedAdapterINS1G_15DefaultEpilogueISK_SL_SL_NS1F_6thread17LinearCombinationISK_Li1EffLNS1K_9ScaleType4KindE0ELNS_15FloatRoundStyleE2ESK_EENS1_15EpilogueDefaultEEEEEvvEEEEvNT_6ParamsE --------------------------
	.section	.nv.info._ZN7cutlass13device_kernelINS_4gemm6kernel13GemmUniversalIN4cute5tupleIJiiiiEEENS1_10collective13CollectiveMmaINS1_34MainloopSm90TmaGmmaWarpSpecializedILi4ENS5_IJNS4_1CILi2EEENSA_ILi1EEESC_EEENS1_35KernelTmaWarpSpecializedCooperativeEEENS5_IJNSA_ILi128EEENSA_ILi256EEENSA_ILi32EEEEEENS_10tfloat32_tENS5_IJlSC_lEEESK_SL_NS4_8TiledMMAINS4_8MMA_AtomIJNS4_4SM904GMMA30MMA_64x256x8_F32TF32TF32_SS_TNILNSP_7ScaleInE1ELSR_1EEEEEENS4_6LayoutISD_NS5_IJSC_NSA_ILi0EEESV_EEEEENS5_IJNS4_10UnderscoreESY_SY_EEEEENS4_13SM90_TMA_LOADENS4_14ComposedLayoutINS4_7SwizzleILi3ELi4ELi3EEENS4_18smem_ptr_flag_bitsILi32EEENSU_INS5_IJNSA_ILi8EEESI_EEENS5_IJSI_SC_EEEEEEEvNS4_8identityENS4_23SM90_TMA_LOAD_MULTICASTES1B_vS1C_EENS_8epilogue10collective6detail29Sm90TmaWarpSpecializedAdapterINS1G_15DefaultEpilogueISK_SL_SL_NS1F_6thread17LinearCombinationISK_Li1EffLNS1K_9ScaleType4KindE0ELNS_15FloatRoundStyleE2ESK_EENS1_15EpilogueDefaultEEEEEvvEEEEvNT_6ParamsE,"",@"SHT_CUDA_INFO"
	.sectionflags	@""
	.align	4


	//----- nvinfo : EIATTR_CUDA_API_VERSION
	.align		4
        /*0000*/ 	.byte	0x04, 0x37
        /*0002*/ 	.short	(.L_21 - .L_20)
.L_20:
        /*0004*/ 	.word	0x00000082


	//----- nvinfo : EIATTR_KPARAM_INFO
	.align		4
.L_21:
        /*0008*/ 	.byte	0x04, 0x17
        /*000a*/ 	.short	(.L_23 - .L_22)
.L_22:
        /*000c*/ 	.word	0x00000000
        /*0010*/ 	.short	0x0000
        /*0012*/ 	.short	0x0070
        /*0014*/ 	.byte	0x00, 0xf0, 0x01, 0x10


	//----- nvinfo : EIATTR_SPARSE_MMA_MASK
	.align		4
.L_23:
        /*0018*/ 	.byte	0x03, 0x50
        /*001a*/ 	.short	0x0000


	//----- nvinfo : EIATTR_MAXREG_COUNT
	.align		4
        /*001c*/ 	.byte	0x03, 0x1b
        /*001e*/ 	.short	0x00a8


	//----- nvinfo : EIATTR_NUM_BARRIERS
	.align		4
        /*0020*/ 	.byte	0x02, 0x4c
        /*0022*/ 	.byte	0x01
	.zero		1


	//----- nvinfo : EIATTR_EXTERNS
	.align		4
        /*0024*/ 	.byte	0x04, 0x0f
        /*0026*/ 	.short	(.L_25 - .L_24)


	//   ....[0]....
	.align		4
.L_24:
        /*0028*/ 	.word	index@(__assertfail)


	//----- nvinfo : EIATTR_MERCURY_ISA_VERSION
	.align		4
.L_25:
        /*002c*/ 	.byte	0x03, 0x5f
        /*002e*/ 	.short	0x0101


	//----- nvinfo : EIATTR_INT_WARP_WIDE_INSTR_OFFSETS
	.align		4
        /*0030*/ 	.byte	0x04, 0x31
        /*0032*/ 	.short	(.L_27 - .L_26)


	//   ....[0]....
.L_26:
        /*0034*/ 	.word	0x00000480


	//   ....[1]....
        /*0038*/ 	.word	0x000004b0


	//   ....[2]....
        /*003c*/ 	.word	0x00000670


	//   ....[3]....
        /*0040*/ 	.word	0x00001d30


	//----- nvinfo : EIATTR_COOP_GROUP_MASK_REGIDS
	.align		4
.L_27:
        /*0044*/ 	.byte	0x04, 0x29
        /*0046*/ 	.short	(.L_29 - .L_28)


	//   ....[0]....
.L_28:
        /*0048*/ 	.word	0xffffffff


	//   ....[1]....
        /*004c*/ 	.word	0xffffffff


	//   ....[2]....
        /*0050*/ 	.word	0xffffffff


	//   ....[3]....
        /*0054*/ 	.word	0xffffffff


	//   ....[4]....
        /*0058*/ 	.word	0xffffffff


	//   ....[5]....
        /*005c*/ 	.word	0xffffffff


	//----- nvinfo : EIATTR_COOP_GROUP_INSTR_OFFSETS
	.align		4
.L_29:
        /*0060*/ 	.byte	0x04, 0x28
        /*0062*/ 	.short	(.L_31 - .L_30)


	//   ....[0]....
.L_30:
        /*0064*/ 	.word	0x00000060


	//   ....[1]....
        /*0068*/ 	.word	0x00000070


	//   ....[2]....
        /*006c*/ 	.word	0x00000130


	//   ....[3]....
        /*0070*/ 	.word	0x000002d0


	//   ....[4]....
        /*0074*/ 	.word	0x000007f0


	//   ....[5]....
        /*0078*/ 	.word	0x00001240


	//----- nvinfo : EIATTR_REG_RECONFIG
	.align		4
.L_31:
        /*007c*/ 	.byte	0x01, 0x54
	.zero		2


	//----- nvinfo : EIATTR_SYSCALL_OFFSETS
	.align		4
        /*0080*/ 	.byte	0x04, 0x46
        /*0082*/ 	.short	(.L_33 - .L_32)


	//   ....[0]....
.L_32:
        /*0084*/ 	.word	0x00001400


	//----- nvinfo : EIATTR_MBARRIER_INSTR_OFFSETS
	.align		4
.L_33:
        /*0088*/ 	.byte	0x04, 0x39
        /*008a*/ 	.short	(.L_35 - .L_34)


	//   ....[0]....
.L_34:
        /*008c*/ 	.word	0x00000230
        /*0090*/ 	.word	0x000000ff
        /*0094*/ 	.word	0x00000000
        /*0098*/ 	.short	0x0100
        /*009a*/ 	.byte	0x08
	.zero		1


	//   ....[1]....
        /*009c*/ 	.word	0x00000240
        /*00a0*/ 	.word	0x000000ff
        /*00a4*/ 	.word	0x00000020
        /*00a8*/ 	.short	0x0100
        /*00aa*/ 	.byte	0x08
	.zero		1


	//   ....[2]....
        /*00ac*/ 	.word	0x00000250
        /*00b0*/ 	.word	0x000000ff
        /*00b4*/ 	.word	0x00000008
        /*00b8*/ 	.short	0x0100
        /*00ba*/ 	.byte	0x08
	.zero		1


	//   ....[3]....
        /*00bc*/ 	.word	0x00000260
        /*00c0*/ 	.word	0x000000ff
        /*00c4*/ 	.word	0x00000028
        /*00c8*/ 	.short	0x0100
        /*00ca*/ 	.byte	0x08
	.zero		1


	//   ....[4]....
        /*00cc*/ 	.word	0x00000270
        /*00d0*/ 	.word	0x000000ff
        /*00d4*/ 	.word	0x00000010
        /*00d8*/ 	.short	0x0100
        /*00da*/ 	.byte	0x08
	.zero		1


	//   ....[5]....
        /*00dc*/ 	.word	0x00000280
        /*00e0*/ 	.word	0x000000ff
        /*00e4*/ 	.word	0x00000030
        /*00e8*/ 	.short	0x0100
        /*00ea*/ 	.byte	0x08
	.zero		1


	//   ....[6]....
        /*00ec*/ 	.word	0x00000290
        /*00f0*/ 	.word	0x000000ff
        /*00f4*/ 	.word	0x00000018
        /*00f8*/ 	.short	0x0100
        /*00fa*/ 	.byte	0x08
	.zero		1


	//   ....[7]....
        /*00fc*/ 	.word	0x000002a0
        /*0100*/ 	.word	0x000000ff
        /*0104*/ 	.word	0x00000038
        /*0108*/ 	.short	0x0100
        /*010a*/ 	.byte	0x08
	.zero		1


	//   ....[8]....
        /*010c*/ 	.word	0x000006f0
        /*0110*/ 	.word	0x000000ff
        /*0114*/ 	.word	0x00000050
        /*0118*/ 	.short	0x0100
        /*011a*/ 	.byte	0x06
	.zero		1


	//   ....[9]....
        /*011c*/ 	.word	0x00000780
        /*0120*/ 	.word	0x000000ff
        /*0124*/ 	.word	0x00000058
        /*0128*/ 	.short	0x0100
        /*012a*/ 	.byte	0x06
	.zero		1


	//   ....[10]....
        /*012c*/ 	.word	0x000014c0
        /*0130*/ 	.word	0x00000003
        /*0134*/ 	.word	0x00000000
        /*0138*/ 	.short	0x010a
        /*013a*/ 	.byte	0x3f
	.zero		1


	//   ....[11]....
        /*013c*/ 	.word	0x00001500
        /*0140*/ 	.word	0x00000003
        /*0144*/ 	.word	0x00000000
        /*0148*/ 	.short	0x010a
        /*014a*/ 	.byte	0x3f
	.zero		1


	//   ....[12]....
        /*014c*/ 	.word	0x00001900
        /*0150*/ 	.word	0x00000005
        /*0154*/ 	.word	0x00000000
        /*0158*/ 	.short	0x010a
        /*015a*/ 	.byte	0x3f
	.zero		1


	//   ....[13]....
        /*015c*/ 	.word	0x00001940
        /*0160*/ 	.word	0x00000005
        /*0164*/ 	.word	0x00000000
        /*0168*/ 	.short	0x010a
        /*016a*/ 	.byte	0x3f
	.zero		1


	//   ....[14]....
        /*016c*/ 	.word	0x00001bd0
        /*0170*/ 	.word	0x00000005
        /*0174*/ 	.word	0x00000000
        /*0178*/ 	.short	0x0101
        /*017a*/ 	.byte	0x3f
	.zero		1


	//   ....[15]....
        /*017c*/ 	.word	0x00001db0
        /*0180*/ 	.word	0x00000003
        /*0184*/ 	.word	0x00000000
        /*0188*/ 	.short	0x0101
        /*018a*/ 	.byte	0x3f
	.zero		1


	//   ....[16]....
        /*018c*/ 	.word	0x0000aba0
        /*0190*/ 	.word	0x00000014
        /*0194*/ 	.word	0x00000020
        /*0198*/ 	.short	0x010a
        /*019a*/ 	.byte	0x3f
	.zero		1


	//   ....[17]....
        /*019c*/ 	.word	0x0000af60
        /*01a0*/ 	.word	0x00000005
        /*01a4*/ 	.word	0x00000058
        /*01a8*/ 	.short	0x0101
        /*01aa*/ 	.byte	0x3f
	.zero		1


	//   ....[18]....
        /*01ac*/ 	.word	0x0000b680
        /*01b0*/ 	.word	0x00000007
        /*01b4*/ 	.word	0x00000000
        /*01b8*/ 	.short	0x010a
        /*01ba*/ 	.byte	0x3f
	.zero		1


	//   ....[19]....
        /*01bc*/ 	.word	0x0000b700
        /*01c0*/ 	.word	0x00000008
        /*01c4*/ 	.word	0x00000000
        /*01c8*/ 	.short	0x010a
        /*01ca*/ 	.byte	0x3f
	.zero		1


	//   ....[20]....
        /*01cc*/ 	.word	0x0000b790
        /*01d0*/ 	.word	0x0000000b
        /*01d4*/ 	.word	0x00000000
        /*01d8*/ 	.short	0x010a
        /*01da*/ 	.byte	0x3f
	.zero		1


	//   ....[21]....
        /*01dc*/ 	.word	0x0000b820
        /*01e0*/ 	.word	0x00000003
        /*01e4*/ 	.word	0x00000000
        /*01e8*/ 	.short	0x010a
        /*01ea*/ 	.byte	0x3f
	.zero		1


	//   ....[22]....
        /*01ec*/ 	.word	0x0000b880
        /*01f0*/ 	.word	0x00000003
        /*01f4*/ 	.word	0x00000000
        /*01f8*/ 	.short	0x010a
        /*01fa*/ 	.byte	0x3f
	.zero		1


	//   ....[23]....
        /*01fc*/ 	.word	0x0000b8d0
        /*0200*/ 	.word	0x00000005
        /*0204*/ 	.word	0x00000000
        /*0208*/ 	.short	0x010a
        /*020a*/ 	.byte	0x3f
	.zero		1


	//   ....[24]....
        /*020c*/ 	.word	0x0000b9a0
        /*0210*/ 	.word	0x00000014
        /*0214*/ 	.word	0x00000020
        /*0218*/ 	.short	0x010a
        /*021a*/ 	.byte	0x3f
	.zero		1


	//   ....[25]....
        /*021c*/ 	.word	0x0000ba70
        /*0220*/ 	.word	0x00000007
        /*0224*/ 	.word	0x00000000
        /*0228*/ 	.short	0x010a
        /*022a*/ 	.byte	0x3f
	.zero		1


	//   ....[26]....
        /*022c*/ 	.word	0x0000bac0
        /*0230*/ 	.word	0x00000008
        /*0234*/ 	.word	0x00000000
        /*0238*/ 	.short	0x010a
        /*023a*/ 	.byte	0x3f
	.zero		1


	//   ....[27]....
        /*023c*/ 	.word	0x0000bb10
        /*0240*/ 	.word	0x0000000b
        /*0244*/ 	.word	0x00000000
        /*0248*/ 	.short	0x010a
        /*024a*/ 	.byte	0x3f
	.zero		1


	//----- nvinfo : EIATTR_NUM_MBARRIERS
	.align		4
.L_35:
        /*024c*/ 	.byte	0x03, 0x38
        /*024e*/ 	.short	0x000a


	//----- nvinfo : EIATTR_EXIT_INSTR_OFFSETS
	.align		4
        /*0250*/ 	.byte	0x04, 0x1c
        /*0252*/ 	.short	(.L_37 - .L_36)


	//   ....[0]....
.L_36:
        /*0254*/ 	.word	0x00000950


	//   ....[1]....
        /*0258*/ 	.word	0x00001170


	//   ....[2]....
        /*025c*/ 	.word	0x0000a2b0


	//   ....[3]....
        /*0260*/ 	.word	0x0000a810


	//   ....[4]....
        /*0264*/ 	.word	0x0000b870


	//----- nvinfo : EIATTR_MAX_THREADS
	.align		4
.L_37:
        /*0268*/ 	.byte	0x04, 0x05
        /*026a*/ 	.short	(.L_39 - .L_38)
.L_38:
        /*026c*/ 	.word	0x00000180
        /*0270*/ 	.word	0x00000001
        /*0274*/ 	.word	0x00000001


	//----- nvinfo : EIATTR_CRS_STACK_SIZE
	.align		4
.L_39:
        /*0278*/ 	.byte	0x04, 0x1e
        /*027a*/ 	.short	(.L_41 - .L_40)
.L_40:
        /*027c*/ 	.word	0x00000000


	//----- nvinfo : EIATTR_CBANK_PARAM_SIZE
	.align		4
.L_41:
        /*0280*/ 	.byte	0x03, 0x19
        /*0282*/ 	.short	0x0470


	//----- nvinfo : EIATTR_PARAM_CBANK
	.align		4
        /*0284*/ 	.byte	0x04, 0x0a
        /*0286*/ 	.short	(.L_43 - .L_42)
	.align		4
.L_42:
        /*0288*/ 	.word	index@(.nv.constant0._ZN7cutlass13device_kernelINS_4gemm6kernel13GemmUniversalIN4cute5tupleIJiiiiEEENS1_10collective13CollectiveMmaINS1_34MainloopSm90TmaGmmaWarpSpecializedILi4ENS5_IJNS4_1CILi2EEENSA_ILi1EEESC_EEENS1_35KernelTmaWarpSpecializedCooperativeEEENS5_IJNSA_ILi128EEENSA_ILi256EEENSA_ILi32EEEEEENS_10tfloat32_tENS5_IJlSC_lEEESK_SL_NS4_8TiledMMAINS4_8MMA_AtomIJNS4_4SM904GMMA30MMA_64x256x8_F32TF32TF32_SS_TNILNSP_7ScaleInE1ELSR_1EEEEEENS4_6LayoutISD_NS5_IJSC_NSA_ILi0EEESV_EEEEENS5_IJNS4_10UnderscoreESY_SY_EEEEENS4_13SM90_TMA_LOADENS4_14ComposedLayoutINS4_7SwizzleILi3ELi4ELi3EEENS4_18smem_ptr_flag_bitsILi32EEENSU_INS5_IJNSA_ILi8EEESI_EEENS5_IJSI_SC_EEEEEEEvNS4_8identityENS4_23SM90_TMA_LOAD_MULTICASTES1B_vS1C_EENS_8epilogue10collective6detail29Sm90TmaWarpSpecializedAdapterINS1G_15DefaultEpilogueISK_SL_SL_NS1F_6thread17LinearCombinationISK_Li1EffLNS1K_9ScaleType4KindE0ELNS_15FloatRoundStyleE2ESK_EENS1_15EpilogueDefaultEEEEEvvEEEEvNT_6ParamsE)
        /*028c*/ 	.short	0x0210
        /*028e*/ 	.short	0x0470


	//----- nvinfo : EIATTR_SW_WAR
	.align		4
.L_43:
        /*0290*/ 	.byte	0x04, 0x36
        /*0292*/ 	.short	(.L_45 - .L_44)
.L_44:
        /*0294*/ 	.word	0x00000008
.L_45:


//--------------------- .nv.callgraph             --------------------------
	.section	.nv.callgraph,"",@"SHT_CUDA_CALLGRAPH"
	.align	4
	.sectionentsize	8
	.align		4
        /*0000*/ 	.word	0x00000000
	.align		4
        /*0004*/ 	.word	0xffffffff
	.align		4
        /*0008*/ 	.word	index@(_ZN7cutlass13device_kernelINS_4gemm6kernel13GemmUniversalIN4cute5tupleIJiiiiEEENS1_10collective13CollectiveMmaINS1_34MainloopSm90TmaGmmaWarpSpecializedILi4ENS5_IJNS4_1CILi2EEENSA_ILi1EEESC_EEENS1_35KernelTmaWarpSpecializedCooperativeEEENS5_IJNSA_ILi128EEENSA_ILi256EEENSA_ILi32EEEEEENS_10tfloat32_tENS5_IJlSC_lEEESK_SL_NS4_8TiledMMAINS4_8MMA_AtomIJNS4_4SM904GMMA30MMA_64x256x8_F32TF32TF32_SS_TNILNSP_7ScaleInE1ELSR_1EEEEEENS4_6LayoutISD_NS5_IJSC_NSA_ILi0EEESV_EEEEENS5_IJNS4_10UnderscoreESY_SY_EEEEENS4_13SM90_TMA_LOADENS4_14ComposedLayoutINS4_7SwizzleILi3ELi4ELi3EEENS4_18smem_ptr_flag_bitsILi32EEENSU_INS5_IJNSA_ILi8EEESI_EEENS5_IJSI_SC_EEEEEEEvNS4_8identityENS4_23SM90_TMA_LOAD_MULTICASTES1B_vS1C_EENS_8epilogue10collective6detail29Sm90TmaWarpSpecializedAdapterINS1G_15DefaultEpilogueISK_SL_SL_NS1F_6thread17LinearCombinationISK_Li1EffLNS1K_9ScaleType4KindE0ELNS_15FloatRoundStyleE2ESK_EENS1_15EpilogueDefaultEEEEEvvEEEEvNT_6ParamsE)
	.align		4
        /*000c*/ 	.word	index@(__assertfail)
	.align		4
        /*0010*/ 	.word	0x00000000
	.align		4
        /*0014*/ 	.word	0xfffffffe
	.align		4
        /*0018*/ 	.word	0x00000000
	.align		4
        /*001c*/ 	.word	0xfffffffd
	.align		4
        /*0020*/ 	.word	0x00000000
	.align		4
        /*0024*/ 	.word	0xfffffffc


//--------------------- .nv.constant4             --------------------------
	.section	.nv.constant4,"a",@progbits
	.align	8
	.align		8
.nv.constant4:
        /*0000*/ 	.dword	__assertfail
	.align		8
        /*0008*/ 	.dword	__unnamed_1
	.align		8
        /*0010*/ 	.dword	_ZN40_INTERNAL_403f180a_4_k_cu_fea4bdb4_181554cuda3std3__45__cpo5beginE
	.align		8
        /*0018*/ 	.dword	_ZN40_INTERNAL_403f180a_4_k_cu_fea4bdb4_181554cuda3std3__45__cpo3endE
	.align		8
        /*0020*/ 	.dword	_ZN40_INTERNAL_403f180a_4_k_cu_fea4bdb4_181554cuda3std3__45__cpo6cbeginE
	.align		8
        /*0028*/ 	.dword	_ZN40_INTERNAL_403f180a_4_k_cu_fea4bdb4_181554cuda3std3__45__cpo4cendE
	.align		8
        /*0030*/ 	.dword	_ZN40_INTERNAL_403f180a_4_k_cu_fea4bdb4_181554cuda3std3__442_GLOBAL__N__403f180a_4_k_cu_fea4bdb4_181556ignoreE
	.align		8
        /*0038*/ 	.dword	_ZN40_INTERNAL_403f180a_4_k_cu_fea4bdb4_181554cuda3std3__419piecewise_constructE
	.align		8
        /*0040*/ 	.dword	_ZN40_INTERNAL_403f180a_4_k_cu_fea4bdb4_181554cuda3std3__48in_placeE
	.align		8
        /*0048*/ 	.dword	_ZN40_INTERNAL_403f180a_4_k_cu_fea4bdb4_181554cuda3std6ranges3__45__cpo4swapE
	.align		8
        /*0050*/ 	.dword	_ZN40_INTERNAL_403f180a_4_k_cu_fea4bdb4_181554cuda3std6ranges3__45__cpo9iter_moveE
	.align		8
        /*0058*/ 	.dword	_ZN40_INTERNAL_403f180a_4_k_cu_fea4bdb4_181554cute7productE
	.align		8
        /*0060*/ 	.dword	_ZN40_INTERNAL_403f180a_4_k_cu_fea4bdb4_181554cute1_E
	.align		8
        /*0068*/ 	.dword	$str$22
	.align		8
        /*0070*/ 	.dword	$str$23


//--------------------- .text._ZN7cutlass13device_kernelINS_4gemm6kernel13GemmUniversalIN4cute5tupleIJiiiiEEENS1_10collective13CollectiveMmaINS1_34MainloopSm90TmaGmmaWarpSpecializedILi4ENS5_IJNS4_1CILi2EEENSA_ILi1EEESC_EEENS1_35KernelTmaWarpSpecializedCooperativeEEENS5_IJNSA_ILi128EEENSA_ILi256EEENSA_ILi32EEEEEENS_10tfloat32_tENS5_IJlSC_lEEESK_SL_NS4_8TiledMMAINS4_8MMA_AtomIJNS4_4SM904GMMA30MMA_64x256x8_F32TF32TF32_SS_TNILNSP_7ScaleInE1ELSR_1EEEEEENS4_6LayoutISD_NS5_IJSC_NSA_ILi0EEESV_EEEEENS5_IJNS4_10UnderscoreESY_SY_EEEEENS4_13SM90_TMA_LOADENS4_14ComposedLayoutINS4_7SwizzleILi3ELi4ELi3EEENS4_18smem_ptr_flag_bitsILi32EEENSU_INS5_IJNSA_ILi8EEESI_EEENS5_IJSI_SC_EEEEEEEvNS4_8identityENS4_23SM90_TMA_LOAD_MULTICASTES1B_vS1C_EENS_8epilogue10collective6detail29Sm90TmaWarpSpecializedAdapterINS1G_15DefaultEpilogueISK_SL_SL_NS1F_6thread17LinearCombinationISK_Li1EffLNS1K_9ScaleType4KindE0ELNS_15FloatRoundStyleE2ESK_EENS1_15EpilogueDefaultEEEEEvvEEEEvNT_6ParamsE --------------------------
	.section	.text._ZN7cutlass13device_kernelINS_4gemm6kernel13GemmUniversalIN4cute5tupleIJiiiiEEENS1_10collective13CollectiveMmaINS1_34MainloopSm90TmaGmmaWarpSpecializedILi4ENS5_IJNS4_1CILi2EEENSA_ILi1EEESC_EEENS1_35KernelTmaWarpSpecializedCooperativeEEENS5_IJNSA_ILi128EEENSA_ILi256EEENSA_ILi32EEEEEENS_10tfloat32_tENS5_IJlSC_lEEESK_SL_NS4_8TiledMMAINS4_8MMA_AtomIJNS4_4SM904GMMA30MMA_64x256x8_F32TF32TF32_SS_TNILNSP_7ScaleInE1ELSR_1EEEEEENS4_6LayoutISD_NS5_IJSC_NSA_ILi0EEESV_EEEEENS5_IJNS4_10UnderscoreESY_SY_EEEEENS4_13SM90_TMA_LOADENS4_14ComposedLayoutINS4_7SwizzleILi3ELi4ELi3EEENS4_18smem_ptr_flag_bitsILi32EEENSU_INS5_IJNSA_ILi8EEESI_EEENS5_IJSI_SC_EEEEEEEvNS4_8identityENS4_23SM90_TMA_LOAD_MULTICASTES1B_vS1C_EENS_8epilogue10collective6detail29Sm90TmaWarpSpecializedAdapterINS1G_15DefaultEpilogueISK_SL_SL_NS1F_6thread17LinearCombinationISK_Li1EffLNS1K_9ScaleType4KindE0ELNS_15FloatRoundStyleE2ESK_EENS1_15EpilogueDefaultEEEEEvvEEEEvNT_6ParamsE,"ax",@progbits
	.align	128
.text._ZN7cutlass13device_kernelINS_4gemm6kernel13GemmUniversalIN4cute5tupleIJiiiiEEENS1_10collective13CollectiveMmaINS1_34MainloopSm90TmaGmmaWarpSpecializedILi4ENS5_IJNS4_1CILi2EEENSA_ILi1EEESC_EEENS1_35KernelTmaWarpSpecializedCooperativeEEENS5_IJNSA_ILi128EEENSA_ILi256EEENSA_ILi32EEEEEENS_10tfloat32_tENS5_IJlSC_lEEESK_SL_NS4_8TiledMMAINS4_8MMA_AtomIJNS4_4SM904GMMA30MMA_64x256x8_F32TF32TF32_SS_TNILNSP_7ScaleInE1ELSR_1EEEEEENS4_6LayoutISD_NS5_IJSC_NSA_ILi0EEESV_EEEEENS5_IJNS4_10UnderscoreESY_SY_EEEEENS4_13SM90_TMA_LOADENS4_14ComposedLayoutINS4_7SwizzleILi3ELi4ELi3EEENS4_18smem_ptr_flag_bitsILi32EEENSU_INS5_IJNSA_ILi8EEESI_EEENS5_IJSI_SC_EEEEEEEvNS4_8identityENS4_23SM90_TMA_LOAD_MULTICASTES1B_vS1C_EENS_8epilogue10collective6detail29Sm90TmaWarpSpecializedAdapterINS1G_15DefaultEpilogueISK_SL_SL_NS1F_6thread17LinearCombinationISK_Li1EffLNS1K_9ScaleType4KindE0ELNS_15FloatRoundStyleE2ESK_EENS1_15EpilogueDefaultEEEEEvvEEEEvNT_6ParamsE:
        .type           _ZN7cutlass13device_kernelINS_4gemm6kernel13GemmUniversalIN4cute5tupleIJiiiiEEENS1_10collective13CollectiveMmaINS1_34MainloopSm90TmaGmmaWarpSpecializedILi4ENS5_IJNS4_1CILi2EEENSA_ILi1EEESC_EEENS1_35KernelTmaWarpSpecializedCooperativeEEENS5_IJNSA_ILi128EEENSA_ILi256EEENSA_ILi32EEEEEENS_10tfloat32_tENS5_IJlSC_lEEESK_SL_NS4_8TiledMMAINS4_8MMA_AtomIJNS4_4SM904GMMA30MMA_64x256x8_F32TF32TF32_SS_TNILNSP_7ScaleInE1ELSR_1EEEEEENS4_6LayoutISD_NS5_IJSC_NSA_ILi0EEESV_EEEEENS5_IJNS4_10UnderscoreESY_SY_EEEEENS4_13SM90_TMA_LOADENS4_14ComposedLayoutINS4_7SwizzleILi3ELi4ELi3EEENS4_18smem_ptr_flag_bitsILi32EEENSU_INS5_IJNSA_ILi8EEESI_EEENS5_IJSI_SC_EEEEEEEvNS4_8identityENS4_23SM90_TMA_LOAD_MULTICASTES1B_vS1C_EENS_8epilogue10collective6detail29Sm90TmaWarpSpecializedAdapterINS1G_15DefaultEpilogueISK_SL_SL_NS1F_6thread17LinearCombinationISK_Li1EffLNS1K_9ScaleType4KindE0ELNS_15FloatRoundStyleE2ESK_EENS1_15EpilogueDefaultEEEEEvvEEEEvNT_6ParamsE,@function
        .size           _ZN7cutlass13device_kernelINS_4gemm6kernel13GemmUniversalIN4cute5tupleIJiiiiEEENS1_10collective13CollectiveMmaINS1_34MainloopSm90TmaGmmaWarpSpecializedILi4ENS5_IJNS4_1CILi2EEENSA_ILi1EEESC_EEENS1_35KernelTmaWarpSpecializedCooperativeEEENS5_IJNSA_ILi128EEENSA_ILi256EEENSA_ILi32EEEEEENS_10tfloat32_tENS5_IJlSC_lEEESK_SL_NS4_8TiledMMAINS4_8MMA_AtomIJNS4_4SM904GMMA30MMA_64x256x8_F32TF32TF32_SS_TNILNSP_7ScaleInE1ELSR_1EEEEEENS4_6LayoutISD_NS5_IJSC_NSA_ILi0EEESV_EEEEENS5_IJNS4_10UnderscoreESY_SY_EEEEENS4_13SM90_TMA_LOADENS4_14ComposedLayoutINS4_7SwizzleILi3ELi4ELi3EEENS4_18smem_ptr_flag_bitsILi32EEENSU_INS5_IJNSA_ILi8EEESI_EEENS5_IJSI_SC_EEEEEEEvNS4_8identityENS4_23SM90_TMA_LOAD_MULTICASTES1B_vS1C_EENS_8epilogue10collective6detail29Sm90TmaWarpSpecializedAdapterINS1G_15DefaultEpilogueISK_SL_SL_NS1F_6thread17LinearCombinationISK_Li1EffLNS1K_9ScaleType4KindE0ELNS_15FloatRoundStyleE2ESK_EENS1_15EpilogueDefaultEEEEEvvEEEEvNT_6ParamsE,(.L_x_325 - _ZN7cutlass13device_kernelINS_4gemm6kernel13GemmUniversalIN4cute5tupleIJiiiiEEENS1_10collective13CollectiveMmaINS1_34MainloopSm90TmaGmmaWarpSpecializedILi4ENS5_IJNS4_1CILi2EEENSA_ILi1EEESC_EEENS1_35KernelTmaWarpSpecializedCooperativeEEENS5_IJNSA_ILi128EEENSA_ILi256EEENSA_ILi32EEEEEENS_10tfloat32_tENS5_IJlSC_lEEESK_SL_NS4_8TiledMMAINS4_8MMA_AtomIJNS4_4SM904GMMA30MMA_64x256x8_F32TF32TF32_SS_TNILNSP_7ScaleInE1ELSR_1EEEEEENS4_6LayoutISD_NS5_IJSC_NSA_ILi0EEESV_EEEEENS5_IJNS4_10UnderscoreESY_SY_EEEEENS4_13SM90_TMA_LOADENS4_14ComposedLayoutINS4_7SwizzleILi3ELi4ELi3EEENS4_18smem_ptr_flag_bitsILi32EEENSU_INS5_IJNSA_ILi8EEESI_EEENS5_IJSI_SC_EEEEEEEvNS4_8identityENS4_23SM90_TMA_LOAD_MULTICASTES1B_vS1C_EENS_8epilogue10collective6detail29Sm90TmaWarpSpecializedAdapterINS1G_15DefaultEpilogueISK_SL_SL_NS1F_6thread17LinearCombinationISK_Li1EffLNS1K_9ScaleType4KindE0ELNS_15FloatRoundStyleE2ESK_EENS1_15EpilogueDefaultEEEEEvvEEEEvNT_6ParamsE)
        .other          _ZN7cutlass13device_kernelINS_4gemm6kernel13GemmUniversalIN4cute5tupleIJiiiiEEENS1_10collective13CollectiveMmaINS1_34MainloopSm90TmaGmmaWarpSpecializedILi4ENS5_IJNS4_1CILi2EEENSA_ILi1EEESC_EEENS1_35KernelTmaWarpSpecializedCooperativeEEENS5_IJNSA_ILi128EEENSA_ILi256EEENSA_ILi32EEEEEENS_10tfloat32_tENS5_IJlSC_lEEESK_SL_NS4_8TiledMMAINS4_8MMA_AtomIJNS4_4SM904GMMA30MMA_64x256x8_F32TF32TF32_SS_TNILNSP_7ScaleInE1ELSR_1EEEEEENS4_6LayoutISD_NS5_IJSC_NSA_ILi0EEESV_EEEEENS5_IJNS4_10UnderscoreESY_SY_EEEEENS4_13SM90_TMA_LOADENS4_14ComposedLayoutINS4_7SwizzleILi3ELi4ELi3EEENS4_18smem_ptr_flag_bitsILi32EEENSU_INS5_IJNSA_ILi8EEESI_EEENS5_IJSI_SC_EEEEEEEvNS4_8identityENS4_23SM90_TMA_LOAD_MULTICASTES1B_vS1C_EENS_8epilogue10collective6detail29Sm90TmaWarpSpecializedAdapterINS1G_15DefaultEpilogueISK_SL_SL_NS1F_6thread17LinearCombinationISK_Li1EffLNS1K_9ScaleType4KindE0ELNS_15FloatRoundStyleE2ESK_EENS1_15EpilogueDefaultEEEEEvvEEEEvNT_6ParamsE,@"STO_CUDA_ENTRY STV_DEFAULT"
_ZN7cutlass13device_kernelINS_4gemm6kernel13GemmUniversalIN4cute5tupleIJiiiiEEENS1_10collective13CollectiveMmaINS1_34MainloopSm90TmaGmmaWarpSpecializedILi4ENS5_IJNS4_1CILi2EEENSA_ILi1EEESC_EEENS1_35KernelTmaWarpSpecializedCooperativeEEENS5_IJNSA_ILi128EEENSA_ILi256EEENSA_ILi32EEEEEENS_10tfloat32_tENS5_IJlSC_lEEESK_SL_NS4_8TiledMMAINS4_8MMA_AtomIJNS4_4SM904GMMA30MMA_64x256x8_F32TF32TF32_SS_TNILNSP_7ScaleInE1ELSR_1EEEEEENS4_6LayoutISD_NS5_IJSC_NSA_ILi0EEESV_EEEEENS5_IJNS4_10UnderscoreESY_SY_EEEEENS4_13SM90_TMA_LOADENS4_14ComposedLayoutINS4_7SwizzleILi3ELi4ELi3EEENS4_18smem_ptr_flag_bitsILi32EEENSU_INS5_IJNSA_ILi8EEESI_EEENS5_IJSI_SC_EEEEEEEvNS4_8identityENS4_23SM90_TMA_LOAD_MULTICASTES1B_vS1C_EENS_8epilogue10collective6detail29Sm90TmaWarpSpecializedAdapterINS1G_15DefaultEpilogueISK_SL_SL_NS1F_6thread17LinearCombinationISK_Li1EffLNS1K_9ScaleType4KindE0ELNS_15FloatRoundStyleE2ESK_EENS1_15EpilogueDefaultEEEEEvvEEEEvNT_6ParamsE:
[----:B------:R-:W0:Y:S01]  /*0000*/  LDC R1, c[0x0][0x28] ;  /* 0x00000a00ff017b82 */ /* 0x000e220000000800 */
[----:B------:R-:W1:Y:S01]  /*0010*/  S2R R18, SR_TID.X ;  /* 0x0000000000127919 */ /* 0x000e620000002100 */
[----:B------:R-:W-:Y:S01]  /*0020*/  ELECT P0, URZ, PT ;  /* 0x00000000003f782f */ /* 0x000fe20003800000 */
[----:B------:R-:W-:Y:S01]  /*0030*/  BSSY B0, `(.L_x_0) ;  /* 0x000000f000007945 */ /* 0x000fe20003800000 */
[--C-:B-1----:R-:W-:Y:S02]  /*0040*/  SHF.R.U32.HI R0, RZ, 0x5, R18.reuse ;  /* 0x00000005ff007819 */ /* 0x102fe40000011612 */
[----:B------:R-:W-:-:S03]  /*0050*/  SHF.R.U32.HI R3, RZ, 0x7, R18 ;  /* 0x00000007ff037819 */ /* 0x000fc60000011612 */
[----:B------:R-:W1:Y:S04]  /*0060*/  SHFL.IDX PT, R2, R0, RZ, 0x1f ;  /* 0x00001fff00027589 */ /* 0x000e6800000e0000 */
[----:B------:R2:W3:Y:S01]  /*0070*/  SHFL.IDX PT, R5, R3, RZ, 0x1f ;  /* 0x00001fff03057589 */ /* 0x0004e200000e0000 */
[----:B-1----:R-:W-:-:S13]  /*0080*/  ISETP.NE.OR P0, PT, R2, RZ, !P0 ;  /* 0x000000ff0200720c */ /* 0x002fda0004705670 */
[----:B0-23--:R-:W-:Y:S05]  /*0090*/  @P0 BRA `(.L_x_1) ;  /* 0x0000000000200947 */ /* 0x00dfea0003800000 */
[----:B------:R-:W-:Y:S02]  /*00a0*/  ULDC.64 UR4, c[0x0][0x198] ;  /* 0x0000660000047ab9 */ /* 0x000fe40000000a00 */
[----:B------:R-:W-:Y:S02]  /*00b0*/  UIADD3 UR6, UP0, UR4, 0xf0, URZ ;  /* 0x000000f004067890 */ /* 0x000fe4000ff1e03f */
[----:B------:R-:W-:Y:S02]  /*00c0*/  UIADD3 UR4, UP1, UR4, 0x1f0, URZ ;  /* 0x000001f004047890 */ /* 0x000fe4000ff3e03f */
[----:B------:R-:W-:Y:S02]  /*00d0*/  UIADD3.X UR7, URZ, UR5, URZ, UP0, !UPT ;  /* 0x000000053f077290 */ /* 0x000fe400087fe43f */
[----:B------:R-:W-:-:S07]  /*00e0*/  UIADD3.X UR5, URZ, UR5, URZ, UP1, !UPT ;  /* 0x000000053f057290 */ /* 0x000fce0008ffe43f */
[----:B------:R0:W-:Y:S02]  /*00f0*/  UTMACCTL.PF [UR6] ;  /* 0x00000000060079b9 */ /* 0x0001e40008040000 */
[----:B------:R0:W-:Y:S02]  /*0100*/  UTMACCTL.PF [UR4] ;  /* 0x00000000040079b9 */ /* 0x0001e40008040000 */
[----:B0-----:R-:W-:Y:S01]  /*0110*/  NOP ;  /* 0x0000000000007918 */ /* 0x001fe20000000000 */
.L_x_1:
[----:B------:R-:W-:Y:S05]  /*0120*/  BSYNC B0 ;  /* 0x0000000000007941 */ /* 0x000fea0003800000 */
.L_x_0:
[----:B------:R-:W0:Y:S02]  /*0130*/  SHFL.IDX PT, R3, R0, RZ, 0x1f ;  /* 0x00001fff00037589 */ /* 0x000e2400000e0000 */
[----:B0-----:R-:W-:-:S13]  /*0140*/  ISETP.NE.AND P0, PT, R3, RZ, PT ;  /* 0x000000ff0300720c */ /* 0x001fda0003f05270 */
[----:B------:R-:W-:Y:S05]  /*0150*/  @P0 BRA `(.L_x_2) ;  /* 0x0000000000580947 */ /* 0x000fea0003800000 */
[----:B------:R-:W0:Y:S01]  /*0160*/  S2UR UR8, SR_CgaCtaId ;  /* 0x00000000000879c3 */ /* 0x000e220000008800 */
[----:B------:R-:W-:Y:S01]  /*0170*/  UMOV UR4, 0x400 ;  /* 0x0000040000047882 */ /* 0x000fe20000000000 */
[----:B------:R-:W-:Y:S01]  /*0180*/  UMOV UR5, 0x1 ;  /* 0x0000000100057882 */ /* 0x000fe20000000000 */
[----:B------:R-:W-:Y:S01]  /*0190*/  UMOV UR6, 0x4 ;  /* 0x0000000400067882 */ /* 0x000fe20000000000 */
[----:B------:R-:W-:Y:S01]  /*01a0*/  ELECT P0, URZ, PT ;  /* 0x00000000003f782f */ /* 0x000fe20003800000 */
[----:B------:R-:W-:-:S04]  /*01b0*/  UIADD3 UR6, -UR6, 0x100000, URZ ;  /* 0x0010000006067890 */ /* 0x000fc8000fffe13f */
[----:B------:R-:W-:Y:S02]  /*01c0*/  USHF.L.U32 UR7, UR6, 0xb, URZ ;  /* 0x0000000b06077899 */ /* 0x000fe4000800063f */
[----:B------:R-:W-:Y:S02]  /*01d0*/  USHF.L.U32 UR6, UR6, 0x1, URZ ;  /* 0x0000000106067899 */ /* 0x000fe4000800063f */
[----:B0-----:R-:W-:Y:S02]  /*01e0*/  ULEA UR8, UR8, UR4, 0x18 ;  /* 0x0000000408087291 */ /* 0x001fe4000f8ec03f */
[----:B------:R-:W-:-:S04]  /*01f0*/  UIADD3 UR4, -UR5, 0x100000, URZ ;  /* 0x0010000005047890 */ /* 0x000fc8000fffe13f */
[----:B------:R-:W-:Y:S02]  /*0200*/  USHF.L.U32 UR5, UR4, 0xb, URZ ;  /* 0x0000000b04057899 */ /* 0x000fe4000800063f */
[----:B------:R-:W-:Y:S01]  /*0210*/  USHF.L.U32 UR4, UR4, 0x1, URZ ;  /* 0x0000000104047899 */ /* 0x000fe2000800063f */
[----:B------:R-:W0:Y:S11]  /*0220*/  FENCE.VIEW.ASYNC.S ;  /* 0x00000000000073c6 */ /* 0x000e360000000000 */
[----:B0-----:R0:W1:Y:S01]  /*0230*/  SYNCS.EXCH.64 URZ, [UR8], UR4 ;  /* 0x00000004083f75b2 */ /* 0x0010620008000100 */
[----:B------:R0:W2:Y:S01]  /*0240*/  SYNCS.EXCH.64 URZ, [UR8+0x20], UR6 ;  /* 0x00002006083f75b2 */ /* 0x0000a20008000100 */
[----:B------:R0:W3:Y:S01]  /*0250*/  SYNCS.EXCH.64 URZ, [UR8+0x8], UR4 ;  /* 0x00000804083f75b2 */ /* 0x0000e20008000100 */
[----:B------:R0:W4:Y:S01]  /*0260*/  SYNCS.EXCH.64 URZ, [UR8+0x28], UR6 ;  /* 0x00002806083f75b2 */ /* 0x0001220008000100 */
[----:B------:R0:W0:Y:S01]  /*0270*/  SYNCS.EXCH.64 URZ, [UR8+0x10], UR4 ;  /* 0x00001004083f75b2 */ /* 0x0000220008000100 */
[----:B------:R0:W0:Y:S01]  /*0280*/  SYNCS.EXCH.64 URZ, [UR8+0x30], UR6 ;  /* 0x00003006083f75b2 */ /* 0x0000220008000100 */
[----:B------:R0:W0:Y:S01]  /*0290*/  SYNCS.EXCH.64 URZ, [UR8+0x18], UR4 ;  /* 0x00001804083f75b2 */ /* 0x0000220008000100 */
[----:B------:R0:W0:Y:S01]  /*02a0*/  SYNCS.EXCH.64 URZ, [UR8+0x38], UR6 ;  /* 0x00003806083f75b2 */ /* 0x0000220008000100 */
[----:B------:R-:W-:Y:S01]  /*02b0*/  NOP ;  /* 0x0000000000007918 */ /* 0x000fe20000000000 */
.L_x_2:
[----:B------:R-:W-:Y:S01]  /*02c0*/  SHF.R.S32.HI R7, RZ, 0x1f, R18 ;  /* 0x0000001fff077819 */ /* 0x000fe20000011412 */
[----:B------:R-:W5:Y:S01]  /*02d0*/  SHFL.IDX PT, R0, R0, RZ, 0x1f ;  /* 0x00001fff00007589 */ /* 0x000f6200000e0000 */
[----:B0-----:R-:W0:Y:S01]  /*02e0*/  S2UR UR8, SR_CTAID.X ;  /* 0x00000000000879c3 */ /* 0x001e220000002500 */
[----:B------:R-:W-:Y:S02]  /*02f0*/  ELECT P0, URZ, PT ;  /* 0x00000000003f782f */ /* 0x000fe40003800000 */
[----:B------:R-:W-:Y:S01]  /*0300*/  LEA.HI R7, R7, R18, RZ, 0x7 ;  /* 0x0000001207077211 */ /* 0x000fe200078f38ff */
[----:B------:R-:W1:Y:S01]  /*0310*/  S2R R4, SR_CTAID.Y ;  /* 0x0000000000047919 */ /* 0x000e620000002600 */
[----:B------:R-:W-:Y:S01]  /*0320*/  SHF.R.S32.HI R8, RZ, 0x1f, R3 ;  /* 0x0000001fff087819 */ /* 0x000fe20000011403 */
[----:B------:R-:W-:Y:S01]  /*0330*/  ULDC UR4, c[0x0][0x150] ;  /* 0x0000540000047ab9 */ /* 0x000fe20000000800 */
[----:B------:R-:W-:Y:S01]  /*0340*/  LOP3.LUT R7, R7, 0xffffff80, RZ, 0xc0, !PT ;  /* 0xffffff8007077812 */ /* 0x000fe200078ec0ff */
[----:B------:R-:W-:Y:S01]  /*0350*/  NOP ;  /* 0x0000000000007918 */ /* 0x000fe20000000000 */
[----:B------:R-:W-:Y:S01]  /*0360*/  LEA.HI R8, R8, R3, RZ, 0x2 ;  /* 0x0000000308087211 */ /* 0x000fe200078f10ff */
[----:B------:R-:W2:Y:S01]  /*0370*/  LDC R10, c[0x0][0x144] ;  /* 0x00005100ff0a7b82 */ /* 0x000ea20000000800 */
[----:B------:R-:W-:Y:S01]  /*0380*/  NOP ;  /* 0x0000000000007918 */ /* 0x000fe20000000000 */
[----:B------:R-:W-:Y:S01]  /*0390*/  IMAD.IADD R6, R18, 0x1, -R7 ;  /* 0x0000000112067824 */ /* 0x000fe200078e0a07 */
[----:B------:R-:W-:Y:S01]  /*03a0*/  LOP3.LUT R8, R8, 0x3ffffffc, RZ, 0xc0, !PT ;  /* 0x3ffffffc08087812 */ /* 0x000fe200078ec0ff */
[----:B------:R-:W-:Y:S01]  /*03b0*/  IMAD.MOV.U32 R22, RZ, RZ, 0x1 ;  /* 0x00000001ff167424 */ /* 0x000fe200078e00ff */
[----:B------:R-:W-:-:S02]  /*03c0*/  ISETP.NE.AND P3, PT, R5, RZ, PT ;  /* 0x000000ff0500720c */ /* 0x000fc40003f65270 */
[----:B------:R-:W-:Y:S01]  /*03d0*/  SHF.R.S32.HI R7, RZ, 0x1f, R6 ;  /* 0x0000001fff077819 */ /* 0x000fe20000011406 */
[----:B------:R-:W-:Y:S01]  /*03e0*/  IMAD.IADD R8, R3, 0x1, -R8 ;  /* 0x0000000103087824 */ /* 0x000fe200078e0a08 */
[----:B------:R-:W3:Y:S02]  /*03f0*/  LDC R13, c[0x0][0x140] ;  /* 0x00005000ff0d7b82 */ /* 0x000ee40000000800 */
[----:B------:R-:W-:Y:S02]  /*0400*/  LEA.HI R7, R7, R6, RZ, 0x3 ;  /* 0x0000000607077211 */ /* 0x000fe400078f18ff */
[----:B-----5:R-:W-:Y:S02]  /*0410*/  ISETP.NE.OR P0, PT, R0, RZ, !P0 ;  /* 0x000000ff0000720c */ /* 0x020fe40004705670 */
[--C-:B------:R-:W-:Y:S02]  /*0420*/  SHF.R.S32.HI R0, RZ, 0x3, R7.reuse ;  /* 0x00000003ff007819 */ /* 0x100fe40000011407 */
[----:B------:R-:W-:-:S02]  /*0430*/  SHF.R.S32.HI R7, RZ, 0x1f, R7 ;  /* 0x0000001fff077819 */ /* 0x000fc40000011407 */
[----:B0-----:R-:W-:Y:S02]  /*0440*/  I2FP.F32.U32 R9, UR8 ;  /* 0x0000000800097c45 */ /* 0x001fe40008201000 */
[----:B------:R-:W-:-:S03]  /*0450*/  LEA.HI R7, R7, R0, RZ, 0x2 ;  /* 0x0000000007077211 */ /* 0x000fc600078f10ff */
[----:B------:R-:W-:Y:S01]  /*0460*/  FMUL R9, R9, UR4 ;  /* 0x0000000409097c20 */ /* 0x000fe20008400000 */
[----:B------:R-:W-:Y:S01]  /*0470*/  LOP3.LUT R7, R7, 0xfffffffc, RZ, 0xc0, !PT ;  /* 0xfffffffc07077812 */ /* 0x000fe200078ec0ff */
[----:B------:R-:W-:Y:S01]  /*0480*/  VOTEU.ALL UP0, P0 ;  /* 0x00000000003f7886 */ /* 0x000fe20000000000 */
[----:B-1----:R-:W-:Y:S01]  /*0490*/  I2FP.F32.U32 R3, R4 ;  /* 0x0000000400037245 */ /* 0x002fe20000201000 */
[----:B------:R-:W-:Y:S01]  /*04a0*/  ULDC UR4, c[0x0][0x154] ;  /* 0x0000550000047ab9 */ /* 0x000fe20000000800 */
[----:B------:R-:W-:Y:S01]  /*04b0*/  VOTEU.ALL UP1, P0 ;  /* 0x00000000003f7886 */ /* 0x000fe20000020000 */
[----:B------:R-:W0:Y:S01]  /*04c0*/  F2I.U32.TRUNC.NTZ R9, R9 ;  /* 0x0000000900097305 */ /* 0x000e22000020f000 */
[----:B------:R-:W-:Y:S01]  /*04d0*/  IMAD.IADD R7, R0, 0x1, -R7 ;  /* 0x0000000100077824 */ /* 0x000fe200078e0a07 */
[----:B------:R-:W1:Y:S01]  /*04e0*/  @!UP0 S2UR UR7, SR_CgaCtaId ;  /* 0x00000000000789c3 */ /* 0x000e620000008800 */
[----:B------:R-:W-:Y:S01]  /*04f0*/  FMUL R12, R3, UR4 ;  /* 0x00000004030c7c20 */ /* 0x000fe20008400000 */
[----:B------:R-:W-:Y:S01]  /*0500*/  UMOV UR4, 0x20 ;  /* 0x0000002000047882 */ /* 0x000fe20000000000 */
[----:B------:R-:W-:Y:S01]  /*0510*/  IMAD R8, R8, 0x4, R7 ;  /* 0x0000000408087824 */ /* 0x000fe200078e0207 */
[----:B------:R-:W-:Y:S01]  /*0520*/  @!UP0 UMOV UR6, 0x400 ;  /* 0x0000040000068882 */ /* 0x000fe20000000000 */
[----:B------:R-:W-:-:S04]  /*0530*/  @!UP0 UIADD3 UR4, -UR4, 0x100000, URZ ;  /* 0x0010000004048890 */ /* 0x000fc8000fffe13f */
[----:B------:R-:W-:Y:S02]  /*0540*/  @!UP0 USHF.L.U32 UR5, UR4, 0xb, URZ ;  /* 0x0000000b04058899 */ /* 0x000fe4000800063f */
[----:B------:R-:W-:Y:S01]  /*0550*/  @!UP0 USHF.L.U32 UR4, UR4, 0x1, URZ ;  /* 0x0000000104048899 */ /* 0x000fe2000800063f */
[----:B---3--:R-:W-:Y:S01]  /*0560*/  ISETP.EQ.U32.AND P2, PT, R13, 0x1, PT ;  /* 0x000000010d00780c */ /* 0x008fe20003f42070 */
[----:B------:R-:W3:Y:S01]  /*0570*/  F2I.U32.TRUNC.NTZ R12, R12 ;  /* 0x0000000c000c7305 */ /* 0x000ee2000020f000 */
[----:B------:R-:W-:Y:S01]  /*0580*/  LEA.HI R0, R8, R8, RZ, 0x1 ;  /* 0x0000000808007211 */ /* 0x000fe200078f08ff */
[----:B------:R-:W5:Y:S03]  /*0590*/  LDC R7, c[0x0][0x148] ;  /* 0x00005200ff077b82 */ /* 0x000f660000000800 */
[----:B------:R-:W-:Y:S01]  /*05a0*/  LOP3.LUT R11, R0, 0xfffffffe, RZ, 0xc0, !PT ;  /* 0xfffffffe000b7812 */ /* 0x000fe200078ec0ff */
[----:B0-----:R-:W-:Y:S01]  /*05b0*/  IMAD.MOV R15, RZ, RZ, -R9 ;  /* 0x000000ffff0f7224 */ /* 0x001fe200078e0a09 */
[----:B------:R-:W-:-:S03]  /*05c0*/  SHF.R.S32.HI R9, RZ, 0x1f, R2 ;  /* 0x0000001fff097819 */ /* 0x000fc60000011402 */
[----:B--2---:R-:W-:Y:S01]  /*05d0*/  IMAD R3, R10, R15, UR8 ;  /* 0x000000080a037e24 */ /* 0x004fe2000f8e020f */
[----:B------:R-:W-:Y:S01]  /*05e0*/  LEA.HI R9, R9, R2, RZ, 0x2 ;  /* 0x0000000209097211 */ /* 0x000fe200078f10ff */
[C---:B------:R-:W-:Y:S02]  /*05f0*/  IMAD.IADD R0, R8.reuse, 0x1, -R11 ;  /* 0x0000000108007824 */ /* 0x040fe400078e0a0b */
[----:B------:R-:W-:Y:S01]  /*0600*/  IMAD.SHL.U32 R11, R8, 0x4, RZ ;  /* 0x00000004080b7824 */ /* 0x000fe200078e00ff */
[----:B------:R-:W-:Y:S01]  /*0610*/  LOP3.LUT R9, R9, 0xfffffffc, RZ, 0xc0, !PT ;  /* 0xfffffffc09097812 */ /* 0x000fe200078ec0ff */
[----:B---3--:R-:W-:Y:S01]  /*0620*/  IMAD.MOV R24, RZ, RZ, -R12 ;  /* 0x000000ffff187224 */ /* 0x008fe200078e0a0c */
[----:B------:R-:W-:Y:S01]  /*0630*/  ISETP.NE.AND P4, PT, R0, R3, PT ;  /* 0x000000030000720c */ /* 0x000fe20003f85270 */
[----:B-1----:R-:W-:Y:S01]  /*0640*/  @!UP0 ULEA UR6, UR7, UR6, 0x18 ;  /* 0x0000000607068291 */ /* 0x002fe2000f8ec03f */
[----:B------:R-:W-:Y:S01]  /*0650*/  LOP3.LUT R152, R8, 0xc, R11, 0x78, !PT ;  /* 0x0000000c08987812 */ /* 0x000fe200078e780b */
[----:B------:R-:W-:Y:S01]  /*0660*/  IMAD.IADD R0, R2, 0x1, -R9 ;  /* 0x0000000102007824 */ /* 0x000fe200078e0a09 */
[----:B------:R-:W-:Y:S01]  /*0670*/  VOTEU.ALL UP0, P0 ;  /* 0x00000000003f7886 */ /* 0x000fe20000000000 */
[----:B------:R-:W-:Y:S01]  /*0680*/  LOP3.LUT P0, RZ, R6, 0x7, RZ, 0xc0, !PT ;  /* 0x0000000706ff7812 */ /* 0x000fe2000780c0ff */
[----:B------:R-:W-:-:S02]  /*0690*/  VIADD R6, R5, 0xffffffff ;  /* 0xffffffff05067836 */ /* 0x000fc40000000000 */
[----:B------:R-:W-:Y:S01]  /*06a0*/  ISETP.NE.AND P1, PT, R0, 0x3, PT ;  /* 0x000000030000780c */ /* 0x000fe20003f25270 */
[----:B-----5:R-:W-:Y:S01]  /*06b0*/  IMAD R9, R7, R24, R4 ;  /* 0x0000001807097224 */ /* 0x020fe200078e0204 */
[----:B------:R-:W-:Y:S02]  /*06c0*/  ISETP.LT.U32.AND P0, PT, R152, 0x2, !P0 ;  /* 0x000000029800780c */ /* 0x000fe40004701070 */
[----:B------:R-:W-:Y:S01]  /*06d0*/  ISETP.EQ.OR P1, PT, R0, RZ, !P1 ;  /* 0x000000ff0000720c */ /* 0x000fe20004f22670 */
[----:B------:R-:W0:Y:S02]  /*06e0*/  FENCE.VIEW.ASYNC.S ;  /* 0x00000000000073c6 */ /* 0x000e240000000000 */
[----:B0-----:R0:W1:Y:S01]  /*06f0*/  @!UP0 SYNCS.EXCH.64 URZ, [UR6+0x50], UR4 ;  /* 0x00005004063f85b2 */ /* 0x0010620008000100 */
[----:B------:R-:W-:Y:S02]  /*0700*/  @P4 LEA.HI R2, R152, R152, RZ, 0x1 ;  /* 0x0000009898024211 */ /* 0x000fe400078f08ff */
[----:B------:R-:W-:-:S02]  /*0710*/  ISETP.EQ.AND P1, PT, R5, RZ, P1 ;  /* 0x000000ff0500720c */ /* 0x000fc40000f22270 */
[----:B------:R-:W-:Y:S02]  /*0720*/  @P4 SHF.R.S32.HI R2, RZ, 0x1, R2 ;  /* 0x00000001ff024819 */ /* 0x000fe40000011402 */
[----:B------:R-:W-:Y:S02]  /*0730*/  ISETP.GE.U32.AND P6, PT, R6, 0x2, PT ;  /* 0x000000020600780c */ /* 0x000fe40003fc6070 */
[----:B------:R-:W-:Y:S02]  /*0740*/  @P4 ISETP.NE.AND P5, PT, R2, R9, PT ;  /* 0x000000090200420c */ /* 0x000fe40003fa5270 */
[----:B------:R-:W-:Y:S02]  /*0750*/  SEL R9, RZ, 0x1, !P0 ;  /* 0x00000001ff097807 */ /* 0x000fe40004000000 */
[----:B------:R-:W-:Y:S02]  /*0760*/  @P4 SEL R22, RZ, 0x1, P5 ;  /* 0x00000001ff164807 */ /* 0x000fe40002800000 */
[----:B------:R-:W-:Y:S01]  /*0770*/  SEL R19, RZ, 0x1, !P1 ;  /* 0x00000001ff137807 */ /* 0x000fe20004800000 */
[----:B------:R0:W2:Y:S01]  /*0780*/  @!UP1 SYNCS.EXCH.64 URZ, [UR6+0x58], UR4 ;  /* 0x00005804063f95b2 */ /* 0x0000a20008000100 */
[----:B------:R-:W-:Y:S01]  /*0790*/  LOP3.LUT R22, R22, R9, RZ, 0xc0, !PT ;  /* 0x0000000916167212 */ /* 0x000fe200078ec0ff */
[----:B------:R-:W-:Y:S01]  /*07a0*/  NOP ;  /* 0x0000000000007918 */ /* 0x000fe20000000000 */
[----:B------:R-:W-:Y:S01]  /*07b0*/  SEL R19, R19, 0x2, P6 ;  /* 0x0000000213137807 */ /* 0x000fe20003000000 */
[----:B------:R-:W-:Y:S06]  /*07c0*/  @!P2 BRA `(.L_x_3) ;  /* 0x000000000008a947 */ /* 0x000fec0003800000 */
[----:B-12-4-:R-:W-:Y:S01]  /*07d0*/  UCGABAR_ARV ;  /* 0x00000000000079c7 */ /* 0x016fe20008000000 */
[----:B------:R-:W-:Y:S05]  /*07e0*/  BRA `(.L_x_4) ;  /* 0x0000000000047947 */ /* 0x000fea0003800000 */
.L_x_3:
[----:B-12-4-:R-:W-:Y:S01]  /*07f0*/  NOP ;  /* 0x0000000000007918 */ /* 0x016fe20000000000 */
.L_x_4:
[----:B------:R-:W1:Y:S01]  /*0800*/  LDC R2, c[0x0][0x65c] ;  /* 0x00019700ff027b82 */ /* 0x000e620000000800 */
[----:B------:R-:W-:Y:S02]  /*0810*/  IMAD.U32 R8, RZ, RZ, UR8 ;  /* 0x00000008ff087e24 */ /* 0x000fe4000f8e00ff */
[----:B------:R-:W-:Y:S01]  /*0820*/  IMAD.MOV.U32 R9, RZ, RZ, RZ ;  /* 0x000000ffff097224 */ /* 0x000fe200078e00ff */
[----:B-1----:R-:W-:-:S04]  /*0830*/  ISETP.NE.AND P1, PT, R2, 0x1, PT ;  /* 0x000000010200780c */ /* 0x002fc80003f25270 */
[----:B------:R-:W-:-:S09]  /*0840*/  P2R R5, PR, RZ, 0x2 ;  /* 0x00000002ff057803 */ /* 0x000fd20000000000 */
[----:B------:R-:W1:Y:S01]  /*0850*/  @P1 LDC R17, c[0x0][0x10] ;  /* 0x00000400ff111b82 */ /* 0x000e620000000800 */
[----:B------:R-:W-:Y:S02]  /*0860*/  @P1 IMAD.MOV.U32 R5, RZ, RZ, RZ ;  /* 0x000000ffff051224 */ /* 0x000fe400078e00ff */
[----:B------:R-:W-:-:S05]  /*0870*/  @P1 IMAD.MOV.U32 R13, RZ, RZ, RZ ;  /* 0x000000ffff0d1224 */ /* 0x000fca00078e00ff */
[----:B------:R-:W2:Y:S01]  /*0880*/  @!P1 LDC R11, c[0x0][0xc] ;  /* 0x00000300ff0b9b82 */ /* 0x000ea20000000800 */
[----:B-1----:R-:W-:-:S04]  /*0890*/  @P1 IMAD.WIDE.U32 R16, R17, UR8, R4 ;  /* 0x0000000811101c25 */ /* 0x002fc8000f8e0004 */
[----:B------:R-:W-:Y:S02]  /*08a0*/  @P1 IMAD.IADD R17, R17, 0x1, R13 ;  /* 0x0000000111111824 */ /* 0x000fe400078e020d */
[----:B--2---:R-:W-:-:S04]  /*08b0*/  @!P1 IMAD.WIDE.U32 R8, R4, R11, R8 ;  /* 0x0000000b04089225 */ /* 0x004fc800078e0008 */
[----:B------:R-:W-:Y:S02]  /*08c0*/  @!P1 IMAD.MOV.U32 R16, RZ, RZ, R8 ;  /* 0x000000ffff109224 */ /* 0x000fe400078e0008 */
[----:B------:R-:W-:Y:S01]  /*08d0*/  @!P1 IMAD.MOV.U32 R17, RZ, RZ, R9 ;  /* 0x000000ffff119224 */ /* 0x000fe200078e0009 */
[----:B------:R-:W-:Y:S06]  /*08e0*/  @!P2 BRA `(.L_x_5) ;  /* 0x00000000000ca947 */ /* 0x000fec0003800000 */
[----:B------:R-:W-:Y:S01]  /*08f0*/  UCGABAR_WAIT ;  /* 0x0000000000007dc7 */ /* 0x000fe20008000000 */
[----:B------:R-:W-:Y:S01]  /*0900*/  CCTL.IVALL ;  /* 0x00000000ff00798f */ /* 0x000fe20002000000 */
[----:B------:R-:W-:Y:S05]  /*0910*/  BRA `(.L_x_6) ;  /* 0x0000000000047947 */ /* 0x000fea0003800000 */
.L_x_5:
[----:B------:R-:W-:Y:S06]  /*0920*/  BAR.SYNC.DEFER_BLOCKING 0x0 ;  /* 0x0000000000007b1d */ /* 0x000fec0000010000 */
.L_x_6:
[----:B------:R-:W-:Y:S05]  /*0930*/  @!P3 BRA `(.L_x_7) ;  /* 0x000000980060b947 */ /* 0x000fea0003800000 */
[----:B------:R-:W-:-:S13]  /*0940*/  ISETP.GT.U32.AND P0, PT, R6, 0x1, PT ;  /* 0x000000010600780c */ /* 0x000fda0003f04070 */
[----:B0-----:R-:W-:Y:S05]  /*0950*/  @P0 EXIT ;  /* 0x000000000000094d */ /* 0x001fea0003800000 */
[----:B------:R-:W-:Y:S01]  /*0960*/  ULDC.64 UR4, c[0x0][0x650] ;  /* 0x0001940000047ab9 */ /* 0x000fe20000000a00 */
[----:B------:R-:W-:Y:S01]  /*0970*/  PRMT R0, RZ, 0x7610, R0 ;  /* 0x00007610ff007816 */ /* 0x000fe20000000000 */
[----:B------:R-:W-:Y:S01]  /*0980*/  IMAD.MOV.U32 R154, RZ, RZ, -0x1 ;  /* 0xffffffffff9a7424 */ /* 0x000fe200078e00ff */
[----:B------:R-:W-:Y:S01]  /*0990*/  ISETP.GE.U32.AND P0, PT, R16, UR4, PT ;  /* 0x0000000410007c0c */ /* 0x000fe2000bf06070 */
[----:B------:R-:W-:Y:S02]  /*09a0*/  IMAD.MOV.U32 R153, RZ, RZ, -0x1 ;  /* 0xffffffffff997424 */ /* 0x000fe400078e00ff */
[----:B------:R-:W-:Y:S01]  /*09b0*/  IMAD.MOV.U32 R23, RZ, RZ, -0x1 ;  /* 0xffffffffff177424 */ /* 0x000fe200078e00ff */
[----:B------:R-:W-:-:S13]  /*09c0*/  ISETP.GE.U32.AND.EX P0, PT, R17, UR5, PT, P0 ;  /* 0x0000000511007c0c */ /* 0x000fda000bf06100 */
[----:B------:R-:W-:Y:S05]  /*09d0*/  @P0 BRA `(.L_x_8) ;  /* 0x00000004002c0947 */ /* 0x000fea0003800000 */
[----:B------:R-:W0:Y:S01]  /*09e0*/  LDC.64 R20, c[0x0][0x628] ;  /* 0x00018a00ff147b82 */ /* 0x000e220000000a00 */
[----:B------:R-:W-:Y:S02]  /*09f0*/  IMAD.MOV.U32 R8, RZ, RZ, R16 ;  /* 0x000000ffff087224 */ /* 0x000fe400078e0010 */
[----:B------:R-:W-:-:S05]  /*0a00*/  IMAD.MOV.U32 R9, RZ, RZ, R17 ;  /* 0x000000ffff097224 */ /* 0x000fca00078e0011 */
[----:B------:R-:W1:Y:S08]  /*0a10*/  LDC R0, c[0x0][0x630] ;  /* 0x00018c00ff007b82 */ /* 0x000e700000000800 */
[----:B------:R-:W2:Y:S01]  /*0a20*/  LDC.64 R26, c[0x0][0x620] ;  /* 0x00018800ff1a7b82 */ /* 0x000ea20000000a00 */
[----:B0-----:R-:W-:-:S04]  /*0a30*/  ISETP.NE.U32.AND P0, PT, R20, RZ, PT ;  /* 0x000000ff1400720c */ /* 0x001fc80003f05070 */
[----:B------:R-:W-:-:S13]  /*0a40*/  ISETP.NE.AND.EX P0, PT, R21, RZ, PT, P0 ;  /* 0x000000ff1500720c */ /* 0x000fda0003f05300 */
[----:B-12---:R-:W-:Y:S05]  /*0a50*/  @!P0 BRA `(.L_x_9) ;  /* 0x0000000000288947 */ /* 0x006fea0003800000 */
[----:B------:R-:W0:Y:S02]  /*0a60*/  LDC R13, c[0x0][0x634] ;  /* 0x00018d00ff0d7b82 */ /* 0x000e240000000800 */
[----:B0-----:R-:W-:-:S05]  /*0a70*/  IADD3 R13, P0, R16, R13, RZ ;  /* 0x0000000d100d7210 */ /* 0x001fca0007f1e0ff */
[----:B------:R-:W-:-:S04]  /*0a80*/  IMAD.X R15, RZ, RZ, R17, P0 ;  /* 0x000000ffff0f7224 */ /* 0x000fc800000e0611 */
[----:B------:R-:W-:-:S04]  /*0a90*/  IMAD.WIDE.U32 R8, R15, R20, RZ ;  /* 0x000000140f087225 */ /* 0x000fc800078e00ff */
[----:B------:R-:W-:-:S04]  /*0aa0*/  IMAD.WIDE.U32 R10, P0, R13, R21, R8 ;  /* 0x000000150d0a7225 */ /* 0x000fc80007800008 */
[----:B------:R-:W-:-:S04]  /*0ab0*/  IMAD.WIDE.U32 R8, R13, R20, RZ ;  /* 0x000000140d087225 */ /* 0x000fc800078e00ff */
[----:B------:R-:W-:Y:S01]  /*0ac0*/  IMAD.X R13, RZ, RZ, RZ, P0 ;  /* 0x000000ffff0d7224 */ /* 0x000fe200000e06ff */
[----:B------:R-:W-:Y:S01]  /*0ad0*/  IADD3 RZ, P0, R9, R10, RZ ;  /* 0x0000000a09ff7210 */ /* 0x000fe20007f1e0ff */
[----:B------:R-:W-:-:S04]  /*0ae0*/  IMAD.MOV.U32 R12, RZ, RZ, R11 ;  /* 0x000000ffff0c7224 */ /* 0x000fc800078e000b */
[----:B------:R-:W-:-:S08]  /*0af0*/  IMAD.WIDE.U32.X R8, R15, R21, R12, P0 ;  /* 0x000000150f087225 */ /* 0x000fd000000e040c */
.L_x_9:
[----:B------:R-:W0:Y:S01]  /*0b00*/  LDC.64 R20, c[0x0][0x640] ;  /* 0x00019000ff147b82 */ /* 0x000e220000000a00 */
[--C-:B------:R-:W-:Y:S01]  /*0b10*/  SHF.R.U64 R28, R8, R0, R9.reuse ;  /* 0x00000000081c7219 */ /* 0x100fe20000001209 */
[----:B------:R-:W-:Y:S01]  /*0b20*/  IMAD R30, R7, R24, R4 ;  /* 0x00000018071e7224 */ /* 0x000fe200078e0204 */
[----:B------:R-:W-:Y:S01]  /*0b30*/  SHF.R.U32.HI R0, RZ, R0, R9 ;  /* 0x00000000ff007219 */ /* 0x000fe20000011609 */
[----:B------:R-:W-:Y:S01]  /*0b40*/  IMAD.MOV.U32 R23, RZ, RZ, 0x1 ;  /* 0x00000001ff177424 */ /* 0x000fe200078e00ff */
[----:B------:R-:W-:-:S03]  /*0b50*/  IADD3 R5, P0, RZ, -R28, RZ ;  /* 0x8000001cff057210 */ /* 0x000fc60007f1e0ff */
[----:B------:R-:W1:Y:S02]  /*0b60*/  LDC R6, c[0x0][0x618] ;  /* 0x00018600ff067b82 */ /* 0x000e640000000800 */
[----:B------:R-:W-:-:S04]  /*0b70*/  IMAD.X R9, RZ, RZ, ~R0, P0 ;  /* 0x000000ffff097224 */ /* 0x000fc800000e0e00 */
[-C--:B------:R-:W-:Y:S02]  /*0b80*/  IMAD R0, R9, R26.reuse, RZ ;  /* 0x0000001a09007224 */ /* 0x080fe400078e02ff */
[----:B------:R-:W2:Y:S01]  /*0b90*/  LDC R11, c[0x0][0x608] ;  /* 0x00018200ff0b7b82 */ /* 0x000ea20000000800 */
[----:B------:R-:W-:-:S04]  /*0ba0*/  IMAD.WIDE.U32 R8, R5, R26, R16 ;  /* 0x0000001a05087225 */ /* 0x000fc800078e0010 */
[----:B------:R-:W-:-:S03]  /*0bb0*/  IMAD R5, R5, R27, R0 ;  /* 0x0000001b05057224 */ /* 0x000fc600078e0200 */
[----:B------:R-:W3:Y:S01]  /*0bc0*/  LDC R12, c[0x0][0x658] ;  /* 0x00019600ff0c7b82 */ /* 0x000ee20000000800 */
[----:B0-----:R-:W-:Y:S01]  /*0bd0*/  ISETP.NE.U32.AND P0, PT, R20, RZ, PT ;  /* 0x000000ff1400720c */ /* 0x001fe20003f05070 */
[----:B------:R-:W-:Y:S02]  /*0be0*/  IMAD.IADD R5, R9, 0x1, R5 ;  /* 0x0000000109057824 */ /* 0x000fe400078e0205 */
[----:B------:R-:W-:Y:S01]  /*0bf0*/  IMAD.MOV.U32 R9, RZ, RZ, -0x1 ;  /* 0xffffffffff097424 */ /* 0x000fe200078e00ff */
[----:B------:R-:W-:-:S03]  /*0c00*/  ISETP.NE.AND.EX P0, PT, R21, RZ, PT, P0 ;  /* 0x000000ff1500720c */ /* 0x000fc60003f05300 */
[----:B------:R-:W0:Y:S01]  /*0c10*/  LDC R15, c[0x0][0x600] ;  /* 0x00018000ff0f7b82 */ /* 0x000e220000000800 */
[-CC-:B-1----:R-:W-:Y:S02]  /*0c20*/  SHF.R.U64 R13, R8, R6.reuse, R5.reuse ;  /* 0x00000006080d7219 */ /* 0x182fe40000001205 */
[----:B------:R-:W-:-:S05]  /*0c30*/  SHF.R.U32.HI R0, RZ, R6, R5 ;  /* 0x00000006ff007219 */ /* 0x000fca0000011605 */
[----:B------:R-:W1:Y:S01]  /*0c40*/  LDC R14, c[0x0][0x648] ;  /* 0x00019200ff0e7b82 */ /* 0x000e620000000800 */
[-CC-:B--2---:R-:W-:Y:S02]  /*0c50*/  SHF.R.U64 R27, R13, R11.reuse, R0.reuse ;  /* 0x0000000b0d1b7219 */ /* 0x184fe40000001200 */
[----:B------:R-:W-:-:S05]  /*0c60*/  SHF.R.U32.HI R5, RZ, R11, R0 ;  /* 0x0000000bff057219 */ /* 0x000fca0000011600 */
[----:B------:R-:W2:Y:S01]  /*0c70*/  LDC R26, c[0x0][0x638] ;  /* 0x00018e00ff1a7b82 */ /* 0x000ea20000000800 */
[-CC-:B---3--:R-:W-:Y:S02]  /*0c80*/  SHF.R.U64 R24, R27, R12.reuse, R5.reuse ;  /* 0x0000000c1b187219 */ /* 0x188fe40000001205 */
[-C--:B------:R-:W-:Y:S02]  /*0c90*/  SHF.L.U32 R0, R9, R12.reuse, RZ ;  /* 0x0000000c09007219 */ /* 0x080fe400000006ff */
[----:B------:R-:W-:Y:S01]  /*0ca0*/  SHF.R.U32.HI R5, RZ, R12, R5 ;  /* 0x0000000cff057219 */ /* 0x000fe20000011605 */
[----:B------:R-:W-:Y:S01]  /*0cb0*/  IMAD.MOV.U32 R4, RZ, RZ, R24 ;  /* 0x000000ffff047224 */ /* 0x000fe200078e0018 */
[----:B------:R-:W-:Y:S01]  /*0cc0*/  LOP3.LUT R10, RZ, R0, RZ, 0x33, !PT ;  /* 0x00000000ff0a7212 */ /* 0x000fe200078e33ff */
[----:B------:R-:W3:Y:S01]  /*0cd0*/  LDC R25, c[0x0][0x610] ;  /* 0x00018400ff197b82 */ /* 0x000ee20000000800 */
[----:B------:R-:W-:Y:S05]  /*0ce0*/  @!P0 BRA `(.L_x_10) ;  /* 0x0000000000288947 */ /* 0x000fea0003800000 */
[----:B------:R-:W4:Y:S02]  /*0cf0*/  LDC R9, c[0x0][0x64c] ;  /* 0x00019300ff097b82 */ /* 0x000f240000000800 */
[----:B----4-:R-:W-:-:S05]  /*0d00*/  IADD3 R9, P0, R24, R9, RZ ;  /* 0x0000000918097210 */ /* 0x010fca0007f1e0ff */
        /* <DEDUP_REMOVED lines=8> */
.L_x_10:
[----:B-1----:R-:W-:Y:S01]  /*0d90*/  SHF.R.U64 R4, R4, R14, R5 ;  /* 0x0000000e04047219 */ /* 0x002fe20000001205 */
[----:B0-----:R-:W-:Y:S01]  /*0da0*/  VIADD R6, R15, 0xffffffff ;  /* 0xffffffff0f067836 */ /* 0x001fe20000000000 */
[----:B------:R-:W-:Y:S01]  /*0db0*/  SHF.L.U32 R0, R23, R12, RZ ;  /* 0x0000000c17007219 */ /* 0x000fe200000006ff */
[----:B------:R-:W-:Y:S01]  /*0dc0*/  IMAD.MOV.U32 R23, RZ, RZ, R28 ;  /* 0x000000ffff177224 */ /* 0x000fe200078e001c */
[----:B------:R-:W-:Y:S01]  /*0dd0*/  LOP3.LUT R5, R27, R10, RZ, 0xc0, !PT ;  /* 0x0000000a1b057212 */ /* 0x000fe200078ec0ff */
[----:B------:R-:W-:Y:S01]  /*0de0*/  IMAD.MOV R7, RZ, RZ, -R4 ;  /* 0x000000ffff077224 */ /* 0x000fe200078e0a04 */
[----:B------:R-:W-:Y:S02]  /*0df0*/  SEL R3, R3, R30, !P1 ;  /* 0x0000001e03037207 */ /* 0x000fe40004800000 */
[----:B------:R-:W-:Y:S01]  /*0e00*/  LOP3.LUT R6, R13, R6, RZ, 0xc0, !PT ;  /* 0x000000060d067212 */ /* 0x000fe200078ec0ff */
[----:B------:R-:W-:Y:S02]  /*0e10*/  IMAD R4, R0, R4, R5 ;  /* 0x0000000400047224 */ /* 0x000fe400078e0205 */
[----:B--2---:R-:W-:-:S02]  /*0e20*/  IMAD R0, R7, R26, R24 ;  /* 0x0000001a07007224 */ /* 0x004fc400078e0218 */
[----:B---3--:R-:W-:Y:S02]  /*0e30*/  IMAD R3, R4, R25, R3 ;  /* 0x0000001904037224 */ /* 0x008fe400078e0203 */
[----:B------:R-:W-:Y:S02]  /*0e40*/  IMAD R154, R0, R15, R6 ;  /* 0x0000000f009a7224 */ /* 0x000fe400078e0206 */
[----:B------:R-:W-:-:S03]  /*0e50*/  IMAD.MOV.U32 R4, RZ, RZ, 0x1 ;  /* 0x00000001ff047424 */ /* 0x000fc600078e00ff */
[----:B------:R-:W-:Y:S02]  /*0e60*/  SEL R153, R154, R3, !P1 ;  /* 0x000000039a997207 */ /* 0x000fe40004800000 */
[----:B------:R-:W-:Y:S02]  /*0e70*/  PRMT R0, R4, 0x7610, R0 ;  /* 0x0000761004007816 */ /* 0x000fe40000000000 */
[----:B------:R-:W-:-:S07]  /*0e80*/  SEL R154, R3, R154, !P1 ;  /* 0x0000009a039a7207 */ /* 0x000fce0004800000 */
.L_x_8:
[----:B------:R-:W-:-:S08]  /*0e90*/  NOP ;  /* 0x0000000000007918 */ /* 0x000fd00000000000 */
[----:B------:R-:W0:Y:S02]  /*0ea0*/  USETMAXREG.TRY_ALLOC.CTAPOOL UP0, 0xe8 ;  /* 0x000000e8000079c8 */ /* 0x000e240008000600 */
[----:B0-----:R-:W-:-:S13]  /*0eb0*/  PLOP3.LUT P0, PT, PT, PT, UP0, 0x80, 0x0 ;  /* 0x000000000000781c */ /* 0x001fda0003f0f008 */
[----:B------:R-:W-:Y:S05]  /*0ec0*/  @!P0 BRA `(.L_x_8) ;  /* 0xfffffffc00f08947 */ /* 0x000fea000383ffff */
[----:B------:R-:W-:Y:S01]  /*0ed0*/  ULDC.64 UR4, c[0x0][0x598] ;  /* 0x0001660000047ab9 */ /* 0x000fe20000000a00 */
[----:B------:R-:W-:Y:S01]  /*0ee0*/  ULDC.64 UR36, c[0x0][0x208] ;  /* 0x0000820000247ab9 */ /* 0x000fe20000000a00 */
[----:B------:R-:W-:-:S04]  /*0ef0*/  ISETP.NE.U32.AND P0, PT, RZ, UR4, PT ;  /* 0x00000004ff007c0c */ /* 0x000fc8000bf05070 */
[----:B------:R-:W-:-:S13]  /*0f00*/  ISETP.NE.AND.EX P0, PT, RZ, UR5, PT, P0 ;  /* 0x00000005ff007c0c */ /* 0x000fda000bf05300 */
[----:B------:R-:W-:Y:S05]  /*0f10*/  @!P0 BRA `(.L_x_11) ;  /* 0x00000000001c8947 */ /* 0x000fea0003800000 */
[----:B------:R-:W0:Y:S02]  /*0f20*/  LDC.64 R4, c[0x0][0x598] ;  /* 0x00016600ff047b82 */ /* 0x000e240000000a00 */
[----:B0-----:R-:W2:Y:S02]  /*0f30*/  LDG.E.64 R4, desc[UR36][R4.64] ;  /* 0x0000002404047981 */ /* 0x001ea4000c1e1b00 */
[----:B--2---:R-:W-:-:S04]  /*0f40*/  ISETP.NE.U32.AND P0, PT, R4, RZ, PT ;  /* 0x000000ff0400720c */ /* 0x004fc80003f05070 */
[----:B------:R-:W-:-:S13]  /*0f50*/  ISETP.NE.AND.EX P0, PT, R5, RZ, PT, P0 ;  /* 0x000000ff0500720c */ /* 0x000fda0003f05300 */
[----:B------:R-:W-:Y:S05]  /*0f60*/  @!P0 BRA `(.L_x_11) ;  /* 0x0000000000088947 */ /* 0x000fea0003800000 */
[----:B------:R0:W5:Y:S01]  /*0f70*/  LD.E R155, desc[UR36][R4.64] ;  /* 0x00000024049b7980 */ /* 0x000162000c101900 */
[----:B------:R-:W-:Y:S05]  /*0f80*/  BRA `(.L_x_12) ;  /* 0x0000000000247947 */ /* 0x000fea0003800000 */
.L_x_11:
[----:B------:R-:W-:Y:S02]  /*0f90*/  ULDC.64 UR4, c[0x0][0x588] ;  /* 0x0001620000047ab9 */ /* 0x000fe40000000a00 */
[----:B------:R-:W-:-:S04]  /*0fa0*/  ISETP.NE.U32.AND P0, PT, RZ, UR4, PT ;  /* 0x00000004ff007c0c */ /* 0x000fc8000bf05070 */
[----:B------:R-:W-:-:S13]  /*0fb0*/  ISETP.NE.AND.EX P0, PT, RZ, UR5, PT, P0 ;  /* 0x00000005ff007c0c */ /* 0x000fda000bf05300 */
[----:B------:R-:W-:Y:S05]  /*0fc0*/  @!P0 BRA `(.L_x_13) ;  /* 0x00000000000c8947 */ /* 0x000fea0003800000 */
[----:B------:R-:W0:Y:S02]  /*0fd0*/  LDC.64 R4, c[0x0][0x588] ;  /* 0x00016200ff047b82 */ /* 0x000e240000000a00 */
[----:B0-----:R1:W5:Y:S01]  /*0fe0*/  LDG.E R155, desc[UR36][R4.64] ;  /* 0x00000024049b7981 */ /* 0x001362000c1e1900 */
[----:B------:R-:W-:Y:S05]  /*0ff0*/  BRA `(.L_x_12) ;  /* 0x0000000000087947 */ /* 0x000fea0003800000 */
.L_x_13:
[----:B------:R-:W-:Y:S02]  /*1000*/  ULDC UR4, c[0x0][0x580] ;  /* 0x0001600000047ab9 */ /* 0x000fe40000000800 */
[----:B------:R-:W-:-:S07]  /*1010*/  IMAD.U32 R155, RZ, RZ, UR4 ;  /* 0x00000004ff9b7e24 */ /* 0x000fce000f8e00ff */
.L_x_12:
[----:B------:R-:W-:Y:S02]  /*1020*/  ULDC.64 UR4, c[0x0][0x5a0] ;  /* 0x0001680000047ab9 */ /* 0x000fe40000000a00 */
[----:B------:R-:W-:-:S04]  /*1030*/  ISETP.NE.U32.AND P0, PT, RZ, UR4, PT ;  /* 0x00000004ff007c0c */ /* 0x000fc8000bf05070 */
[----:B------:R-:W-:-:S13]  /*1040*/  ISETP.NE.AND.EX P0, PT, RZ, UR5, PT, P0 ;  /* 0x00000005ff007c0c */ /* 0x000fda000bf05300 */
[----:B------:R-:W-:Y:S05]  /*1050*/  @!P0 BRA `(.L_x_14) ;  /* 0x00000000001c8947 */ /* 0x000fea0003800000 */
[----:B01----:R-:W0:Y:S02]  /*1060*/  LDC.64 R4, c[0x0][0x5a0] ;  /* 0x00016800ff047b82 */ /* 0x003e240000000a00 */
[----:B0-----:R-:W2:Y:S02]  /*1070*/  LDG.E.64 R4, desc[UR36][R4.64] ;  /* 0x0000002404047981 */ /* 0x001ea4000c1e1b00 */
[----:B--2---:R-:W-:-:S04]  /*1080*/  ISETP.NE.U32.AND P0, PT, R4, RZ, PT ;  /* 0x000000ff0400720c */ /* 0x004fc80003f05070 */
[----:B------:R-:W-:-:S13]  /*1090*/  ISETP.NE.AND.EX P0, PT, R5, RZ, PT, P0 ;  /* 0x000000ff0500720c */ /* 0x000fda0003f05300 */
[----:B------:R-:W-:Y:S05]  /*10a0*/  @!P0 BRA `(.L_x_14) ;  /* 0x0000000000088947 */ /* 0x000fea0003800000 */
[----:B------:R0:W5:Y:S01]  /*10b0*/  LD.E R156, desc[UR36][R4.64] ;  /* 0x00000024049c7980 */ /* 0x000162000c101900 */
[----:B------:R-:W-:Y:S05]  /*10c0*/  BRA `(.L_x_15) ;  /* 0x0000000000247947 */ /* 0x000fea0003800000 */
.L_x_14:
[----:B------:R-:W-:Y:S02]  /*10d0*/  ULDC.64 UR4, c[0x0][0x590] ;  /* 0x0001640000047ab9 */ /* 0x000fe40000000a00 */
[----:B------:R-:W-:-:S04]  /*10e0*/  ISETP.NE.U32.AND P0, PT, RZ, UR4, PT ;  /* 0x00000004ff007c0c */ /* 0x000fc8000bf05070 */
[----:B------:R-:W-:-:S13]  /*10f0*/  ISETP.NE.AND.EX P0, PT, RZ, UR5, PT, P0 ;  /* 0x00000005ff007c0c */ /* 0x000fda000bf05300 */
[----:B------:R-:W-:Y:S05]  /*1100*/  @!P0 BRA `(.L_x_16) ;  /* 0x00000000000c8947 */ /* 0x000fea0003800000 */
[----:B------:R-:W2:Y:S02]  /*1110*/  LDC.64 R156, c[0x0][0x590] ;  /* 0x00016400ff9c7b82 */ /* 0x000ea40000000a00 */
[----:B--2---:R2:W5:Y:S01]  /*1120*/  LDG.E R156, desc[UR36][R156.64] ;  /* 0x000000249c9c7981 */ /* 0x004562000c1e1900 */
[----:B------:R-:W-:Y:S05]  /*1130*/  BRA `(.L_x_15) ;  /* 0x0000000000087947 */ /* 0x000fea0003800000 */
.L_x_16:
[----:B------:R-:W-:Y:S02]  /*1140*/  ULDC UR4, c[0x0][0x584] ;  /* 0x0001610000047ab9 */ /* 0x000fe40000000800 */
[----:B------:R-:W-:-:S07]  /*1150*/  IMAD.U32 R156, RZ, RZ, UR4 ;  /* 0x00000004ff9c7e24 */ /* 0x000fce000f8e00ff */
.L_x_15:
[----:B------:R-:W-:-:S13]  /*1160*/  LOP3.LUT P0, RZ, R0, 0xff, RZ, 0xc0, !PT ;  /* 0x000000ff00ff7812 */ /* 0x000fda000780c0ff */
[----:B------:R-:W-:Y:S05]  /*1170*/  @!P0 EXIT ;  /* 0x000000000000894d */ /* 0x000fea0003800000 */
[----:B------:R-:W-:Y:S01]  /*1180*/  ULDC UR4, c[0x0][0x28c] ;  /* 0x0000a30000047ab9 */ /* 0x000fe20000000800 */
[----:B--2---:R-:W-:Y:S01]  /*1190*/  LOP3.LUT R157, R19, 0x1, RZ, 0xfc, !PT ;  /* 0x00000001139d7812 */ /* 0x004fe200078efcff */
[----:B------:R-:W-:Y:S01]  /*11a0*/  UIADD3 UR4, UR4, 0x1f, URZ ;  /* 0x0000001f04047890 */ /* 0x000fe2000fffe03f */
[----:B------:R-:W-:Y:S01]  /*11b0*/  UMOV UR38, URZ ;  /* 0x0000003f00267c82 */ /* 0x000fe20008000000 */
[----:B------:R-:W-:Y:S02]  /*11c0*/  UMOV UR39, URZ ;  /* 0x0000003f00277c82 */ /* 0x000fe40008000000 */
[----:B------:R-:W-:-:S04]  /*11d0*/  USHF.R.S32.HI UR5, URZ, 0x1f, UR4 ;  /* 0x0000001f3f057899 */ /* 0x000fc80008011404 */
[----:B------:R-:W-:-:S04]  /*11e0*/  ULEA.HI UR5, UR5, UR4, URZ, 0x5 ;  /* 0x0000000405057291 */ /* 0x000fc8000f8f283f */
[----:B------:R-:W-:-:S12]  /*11f0*/  USHF.R.S32.HI UR40, URZ, 0x5, UR5 ;  /* 0x000000053f287899 */ /* 0x000fd80008011405 */
.L_x_290:
[----:B------:R-:W-:Y:S01]  /*1200*/  LOP3.LUT R0, R18, 0x80, RZ, 0xc0, !PT ;  /* 0x0000008012007812 */ /* 0x000fe200078ec0ff */
[----:B--2---:R-:W2:Y:S01]  /*1210*/  S2UR UR7, SR_CgaCtaId ;  /* 0x00000000000779c3 */ /* 0x004ea20000008800 */
[----:B------:R-:W-:Y:S02]  /*1220*/  UMOV UR6, 0x400 ;  /* 0x0000040000067882 */ /* 0x000fe40000000000 */
[----:B------:R-:W-:-:S06]  /*1230*/  SHF.R.U32.HI R0, RZ, 0x7, R0 ;  /* 0x00000007ff007819 */ /* 0x000fcc0000011600 */
[----:B---3--:R-:W3:Y:S01]  /*1240*/  SHFL.IDX PT, R0, R0, RZ, 0x1f ;  /* 0x00001fff00007589 */ /* 0x008ee200000e0000 */
[----:B--2---:R-:W-:Y:S01]  /*1250*/  ULEA UR6, UR7, UR6, 0x18 ;  /* 0x0000000607067291 */ /* 0x004fe2000f8ec03f */
[----:B---3--:R-:W-:-:S13]  /*1260*/  R2UR UR4, R0 ;  /* 0x00000000000472ca */ /* 0x008fda00000e0000 */
[----:B------:R-:W-:-:S04]  /*1270*/  ULEA.HI UR5, UR4, UR4, URZ, 0x1 ;  /* 0x0000000404057291 */ /* 0x000fc8000f8f083f */
[----:B------:R-:W-:-:S04]  /*1280*/  ULOP3.LUT UR5, UR5, 0x7fffe, URZ, 0xc0, !UPT ;  /* 0x0007fffe05057892 */ /* 0x000fc8000f8ec03f */
[----:B------:R-:W-:-:S03]  /*1290*/  UIADD3 UR5, UR4, -UR5, URZ ;  /* 0x8000000504057290 */ /* 0x000fc6000fffe03f */
[----:B------:R-:W-:Y:S01]  /*12a0*/  ULDC UR4, c[0x0][0x28c] ;  /* 0x0000a30000047ab9 */ /* 0x000fe20000000800 */
[----:B------:R-:W-:Y:S01]  /*12b0*/  ULEA UR5, UR5, UR6, 0xd ;  /* 0x0000000605057291 */ /* 0x000fe2000f8e683f */
[----:B------:R-:W-:-:S03]  /*12c0*/  ISETP.LT.AND P0, PT, RZ, UR4, PT ;  /* 0x00000004ff007c0c */ /* 0x000fc6000bf01270 */
[----:B------:R-:W-:-:S04]  /*12d0*/  UIADD3 UR5, UR5, 0x100, URZ ;  /* 0x0000010005057890 */ /* 0x000fc8000fffe03f */
[----:B------:R-:W-:-:S04]  /*12e0*/  USHF.R.U32.HI UR5, URZ, 0x4, UR5 ;  /* 0x000000043f057899 */ /* 0x000fc80008011605 */
[----:B------:R-:W-:Y:S02]  /*12f0*/  ULOP3.LUT UR41, UR5, 0x3fff, URZ, 0xc0, !UPT ;  /* 0x00003fff05297892 */ /* 0x000fe4000f8ec03f */
[----:B-1--45:R-:W-:Y:S10]  /*1300*/  @P0 BRA `(.L_x_17) ;  /* 0x0000000000400947 */ /* 0x032ff40003800000 */
[----:B------:R-:W-:Y:S01]  /*1310*/  MOV R0, 0x0 ;  /* 0x0000000000007802 */ /* 0x000fe20000000f00 */
[----:B------:R-:W-:Y:S01]  /*1320*/  ULDC.64 UR4, c[0x4][0x68] ;  /* 0x01001a0000047ab9 */ /* 0x000fe20000000a00 */
[----:B------:R-:W-:Y:S01]  /*1330*/  ULDC.64 UR6, c[0x4][0x8] ;  /* 0x0100020000067ab9 */ /* 0x000fe20000000a00 */
[----:B01----:R-:W-:Y:S01]  /*1340*/  IMAD.U32 R4, RZ, RZ, UR4 ;  /* 0x00000004ff047e24 */ /* 0x003fe2000f8e00ff */
[----:B------:R0:W1:Y:S01]  /*1350*/  LDC.64 R14, c[0x4][R0] ;  /* 0x01000000000e7b82 */ /* 0x0000620000000a00 */
[----:B------:R-:W-:Y:S01]  /*1360*/  IMAD.U32 R5, RZ, RZ, UR5 ;  /* 0x00000005ff057e24 */ /* 0x000fe2000f8e00ff */
[----:B------:R-:W-:Y:S01]  /*1370*/  ULDC.64 UR4, c[0x4][0x70] ;  /* 0x01001c0000047ab9 */ /* 0x000fe20000000a00 */
[----:B------:R-:W-:Y:S02]  /*1380*/  IMAD.U32 R10, RZ, RZ, UR6 ;  /* 0x00000006ff0a7e24 */ /* 0x000fe4000f8e00ff */
[----:B------:R-:W-:Y:S02]  /*1390*/  IMAD.U32 R6, RZ, RZ, UR4 ;  /* 0x00000004ff067e24 */ /* 0x000fe4000f8e00ff */
[----:B------:R-:W-:-:S02]  /*13a0*/  IMAD.U32 R7, RZ, RZ, UR5 ;  /* 0x00000005ff077e24 */ /* 0x000fc4000f8e00ff */
[----:B------:R-:W-:Y:S02]  /*13b0*/  IMAD.U32 R11, RZ, RZ, UR7 ;  /* 0x00000007ff0b7e24 */ /* 0x000fe4000f8e00ff */
[----:B------:R-:W-:Y:S02]  /*13c0*/  IMAD.MOV.U32 R8, RZ, RZ, 0x1e1 ;  /* 0x000001e1ff087424 */ /* 0x000fe400078e00ff */
[----:B------:R-:W-:Y:S02]  /*13d0*/  IMAD.MOV.U32 R12, RZ, RZ, 0x1 ;  /* 0x00000001ff0c7424 */ /* 0x000fe400078e00ff */
[----:B0-----:R-:W-:-:S07]  /*13e0*/  IMAD.MOV.U32 R13, RZ, RZ, RZ ;  /* 0x000000ffff0d7224 */ /* 0x001fce00078e00ff */
[----:B------:R-:W-:-:S07]  /*13f0*/  LEPC R20, `(.L_x_17) ;  /* 0x000000001014794e */ /* 0x000fce0000000000 */
[----:B-1---5:R-:W-:Y:S05]  /*1400*/  CALL.ABS.NOINC R14 ;  /* 0x000000000e007343 */ /* 0x022fea0003c00000 */
.L_x_17:
[----:B------:R-:W-:-:S13]  /*1410*/  ISETP.NE.AND P0, PT, R157, 0x3, PT ;  /* 0x000000039d00780c */ /* 0x000fda0003f05270 */
[----:B------:R-:W-:Y:S05]  /*1420*/  @!P0 BRA `(.L_x_18) ;  /* 0x0000000000048947 */ /* 0x000fea0003800000 */
[----:B------:R-:W-:Y:S01]  /*1430*/  BPT.TRAP 0x1 ;  /* 0x000000040000795c */ /* 0x000fe20000300000 */
.L_x_18:
[----:B------:R-:W2:Y:S01]  /*1440*/  S2UR UR5, SR_CgaCtaId ;  /* 0x00000000000579c3 */ /* 0x000ea20000008800 */
[----:B------:R-:W-:Y:S01]  /*1450*/  UMOV UR4, 0x400 ;  /* 0x0000040000047882 */ /* 0x000fe20000000000 */
[----:B------:R-:W-:Y:S02]  /*1460*/  IMAD.U32 R0, RZ, RZ, UR38 ;  /* 0x00000026ff007e24 */ /* 0x000fe4000f8e00ff */
[----:B------:R-:W-:-:S03]  /*1470*/  IMAD.U32 R3, RZ, RZ, UR39 ;  /* 0x00000027ff037e24 */ /* 0x000fc6000f8e00ff */
[----:B------:R-:W-:Y:S01]  /*1480*/  SHF.L.U32 R0, R0, 0x1f, RZ ;  /* 0x0000001f00007819 */ /* 0x000fe200000006ff */
[----:B--2---:R-:W-:-:S06]  /*1490*/  ULEA UR4, UR5, UR4, 0x18 ;  /* 0x0000000405047291 */ /* 0x004fcc000f8ec03f */
[----:B------:R-:W-:-:S04]  /*14a0*/  IMAD.U32 R6, RZ, RZ, UR4 ;  /* 0x00000004ff067e24 */ /* 0x000fc8000f8e00ff */
[----:B------:R-:W-:-:S04]  /*14b0*/  IMAD R3, R3, 0x8, R6 ;  /* 0x0000000803037824 */ /* 0x000fc800078e0206 */
[----:B------:R2:W3:Y:S01]  /*14c0*/  SYNCS.PHASECHK.TRANS64.TRYWAIT P1, [R3+URZ], R0 ;  /* 0x00000000030075a7 */ /* 0x0004e2000802017f */
[----:B------:R-:W-:Y:S05]  /*14d0*/  @!P0 BRA `(.L_x_19) ;  /* 0x0000000000048947 */ /* 0x000fea0003800000 */
[----:B------:R-:W-:Y:S01]  /*14e0*/  BPT.TRAP 0x1 ;  /* 0x000000040000795c */ /* 0x000fe20000300000 */
.L_x_19:
[----:B---3--:R-:W-:Y:S05]  /*14f0*/  @P1 BRA `(.L_x_20) ;  /* 0x0000000000081947 */ /* 0x008fea0003800000 */
[----:B------:R-:W3:Y:S02]  /*1500*/  SYNCS.PHASECHK.TRANS64.TRYWAIT P1, [R3+URZ], R0 ;  /* 0x00000000030075a7 */ /* 0x000ee4000802017f */
[----:B---3--:R-:W-:Y:S05]  /*1510*/  @!P1 BRA `(.L_x_21) ;  /* 0x000000a000d89947 */ /* 0x008fea0003800000 */
.L_x_20:
[----:B------:R-:W-:-:S04]  /*1520*/  UISETP.LT.AND UP0, UPT, UR40, 0x1, UPT ;  /* 0x000000012800788c */ /* 0x000fc8000bf01270 */
[----:B------:R-:W-:-:S06]  /*1530*/  USEL UR4, UR40, 0x1, UP0 ;  /* 0x0000000128047887 */ /* 0x000fcc0008000000 */
[----:B--23--:R-:W-:Y:S01]  /*1540*/  IMAD.U32 R0, RZ, RZ, UR4 ;  /* 0x00000004ff007e24 */ /* 0x00cfe2000f8e00ff */
[----:B------:R-:W-:Y:S05]  /*1550*/  WARPSYNC.ALL ;  /* 0x0000000000007948 */ /* 0x000fea0003800000 */
[----:B------:R-:W-:-:S04]  /*1560*/  IADD3 R0, -R0, UR40, RZ ;  /* 0x0000002800007c10 */ /* 0x000fc8000fffe1ff */
[----:B------:R-:W-:Y:S02]  /*1570*/  ISETP.GE.AND P1, PT, R0, 0x1, PT ;  /* 0x000000010000780c */ /* 0x000fe40003f26270 */
[----:B------:R-:W-:Y:S01]  /*1580*/  R2UR UR4, R6 ;  /* 0x00000000060472ca */ /* 0x000fe200000e0000 */
[----:B------:R-:W-:Y:S01]  /*1590*/  WARPGROUP.ARRIVE ;  /* 0x00000000000079c5 */ /* 0x000fe20000000000 */
[----:B------:R-:W-:Y:S01]  /*15a0*/  UMOV UR9, 0x40000040 ;  /* 0x4000004000097882 */ /* 0x000fe20000000000 */
[----:B------:R-:W-:-:S10]  /*15b0*/  UMOV UR11, 0x40000040 ;  /* 0x40000040000b7882 */ /* 0x000fd40000000000 */
[----:B------:R-:W-:-:S04]  /*15c0*/  UIADD3 UR4, UR4, 0x10100, URZ ;  /* 0x0001010004047890 */ /* 0x000fc8000fffe03f */
[----:B------:R-:W-:-:S04]  /*15d0*/  USHF.R.U32.HI UR4, URZ, 0x4, UR4 ;  /* 0x000000043f047899 */ /* 0x000fc80008011604 */
[----:B------:R-:W-:Y:S02]  /*15e0*/  ULOP3.LUT UR5, UR4, 0x3fff, URZ, 0xc0, !UPT ;  /* 0x00003fff04057892 */ /* 0x000fe4000f8ec03f */
[----:B------:R-:W-:Y:S02]  /*15f0*/  ULOP3.LUT UR4, UR41, 0x10000, URZ, 0xfc, !UPT ;  /* 0x0001000029047892 */ /* 0x000fe4000f8efc3f */
[----:B------:R-:W-:Y:S02]  /*1600*/  ULOP3.LUT UR5, UR5, 0x10000, URZ, 0xfc, !UPT ;  /* 0x0001000005057892 */ /* 0x000fe4000f8efc3f */
[----:B------:R-:W-:Y:S02]  /*1610*/  ULEA UR6, UR39, UR4, 0xa ;  /* 0x0000000427067291 */ /* 0x000fe4000f8e503f */
[----:B------:R-:W-:-:S05]  /*1620*/  ULEA UR7, UR39, UR5, 0xb ;  /* 0x0000000527077291 */ /* 0x000fca000f8e583f */
[----:B------:R-:W-:Y:S02]  /*1630*/  UMOV UR8, UR6 ;  /* 0x0000000600087c82 */ /* 0x000fe40008000000 */
[----:B------:R-:W-:Y:S02]  /*1640*/  UMOV UR10, UR7 ;  /* 0x00000007000a7c82 */ /* 0x000fe40008000000 */
[----:B------:R-:W-:Y:S01]  /*1650*/  HGMMA.64x256x8.F32.TF32 R24, gdesc[UR8], RZ, !UPT, gsb0 ;  /* 0x07e00000081879f0 */ /* 0x000fe2000c0028ff */
[----:B------:R-:W-:Y:S02]  /*1660*/  UIADD3 UR8, UR6, 0x2, URZ ;  /* 0x0000000206087890 */ /* 0x000fe4000fffe03f */
[----:B------:R-:W-:Y:S01]  /*1670*/  UIADD3 UR10, UR7, 0x2, URZ ;  /* 0x00000002070a7890 */ /* 0x000fe2000fffe03f */
[----:B------:R-:W-:Y:S01]  /*1680*/  UMOV UR9, 0x40000040 ;  /* 0x4000004000097882 */ /* 0x000fe20000000000 */
[----:B------:R-:W-:Y:S01]  /*1690*/  UMOV UR11, 0x40000040 ;  /* 0x40000040000b7882 */ /* 0x000fe20000000000 */
[----:B------:R-:W-:-:S02]  /*16a0*/  WARPGROUP.DEPBAR.LE gsb0, 0x0 ;  /* 0x00008000000079c5 */ /* 0x000fc40000010000 */
[----:B------:R-:W-:-:S15]  /*16b0*/  WARPGROUP.ARRIVE ;  /* 0x00000000000079c5 */ /* 0x000fde0000000000 */
[----:B------:R-:W-:-:S05]  /*16c0*/  NOP ;  /* 0x0000000000007918 */ /* 0x000fca0000000000 */
[----:B------:R-:W-:Y:S01]  /*16d0*/  HGMMA.64x256x8.F32.TF32 R24, gdesc[UR8], R24, gsb0 ;  /* 0x07e00000081879f0 */ /* 0x000fe20008002818 */
[----:B------:R-:W-:Y:S02]  /*16e0*/  UIADD3 UR8, UR6, 0x4, URZ ;  /* 0x0000000406087890 */ /* 0x000fe4000fffe03f */
[----:B------:R-:W-:Y:S01]  /*16f0*/  UIADD3 UR10, UR7, 0x4, URZ ;  /* 0x00000004070a7890 */ /* 0x000fe2000fffe03f */
[----:B------:R-:W-:Y:S01]  /*1700*/  UMOV UR9, 0x40000040 ;  /* 0x4000004000097882 */ /* 0x000fe20000000000 */
[----:B------:R-:W-:Y:S01]  /*1710*/  UMOV UR11, 0x40000040 ;  /* 0x40000040000b7882 */ /* 0x000fe20000000000 */
[----:B------:R-:W-:Y:S02]  /*1720*/  WARPGROUP.DEPBAR.LE gsb0, 0x0 ;  /* 0x00008000000079c5 */ /* 0x000fe40000010000 */
        /* <DEDUP_REMOVED lines=10> */
[----:B------:R-:W-:Y:S03]  /*17d0*/  HGMMA.64x256x8.F32.TF32 R24, gdesc[UR8], R24, gsb0 ;  /* 0x07e00000081879f0 */ /* 0x000fe60008002818 */
[----:B------:R-:W-:Y:S02]  /*17e0*/  WARPGROUP.DEPBAR.LE gsb0, 0x0 ;  /* 0x00008000000079c5 */ /* 0x000fe40000010000 */
[----:B------:R-:W-:Y:S05]  /*17f0*/  @!P1 BRA `(.L_x_22) ;  /* 0x0000000400309947 */ /* 0x000fea0003800000 */
[----:B------:R-:W-:Y:S02]  /*1800*/  UIADD3 UR6, UR39, 0x1, URZ ;  /* 0x0000000127067890 */ /* 0x000fe4000fffe03f */
[----:B------:R-:W-:Y:S02]  /*1810*/  IMAD.U32 R3, RZ, RZ, UR39 ;  /* 0x00000027ff037e24 */ /* 0x000fe4000f8e00ff */
[----:B------:R-:W-:-:S04]  /*1820*/  UISETP.NE.AND UP0, UPT, UR6, 0x4, UPT ;  /* 0x000000040600788c */ /* 0x000fc8000bf05270 */
[----:B------:R-:W-:Y:S02]  /*1830*/  USEL UR7, URZ, 0x1, UP0 ;  /* 0x000000013f077887 */ /* 0x000fe40008000000 */
[----:B------:R-:W-:Y:S02]  /*1840*/  USEL UR6, UR6, URZ, UP0 ;  /* 0x0000003f06067287 */ /* 0x000fe40008000000 */
[----:B------:R-:W-:-:S06]  /*1850*/  ULOP3.LUT UR7, UR38, UR7, URZ, 0x3c, !UPT ;  /* 0x0000000726077292 */ /* 0x000fcc000f8e3c3f */
[----:B------:R-:W-:-:S07]  /*1860*/  IMAD.U32 R7, RZ, RZ, UR7 ;  /* 0x00000007ff077e24 */ /* 0x000fce000f8e00ff */
.L_x_29:
[----:B------:R-:W-:Y:S05]  /*1870*/  @!P0 BRA `(.L_x_23) ;  /* 0x0000000000048947 */ /* 0x000fea0003800000 */
[----:B------:R-:W-:Y:S01]  /*1880*/  BPT.TRAP 0x1 ;  /* 0x000000040000795c */ /* 0x000fe20000300000 */
.L_x_23:
[----:B------:R-:W2:Y:S01]  /*1890*/  S2UR UR8, SR_CgaCtaId ;  /* 0x00000000000879c3 */ /* 0x000ea20000008800 */
[----:B------:R-:W-:Y:S01]  /*18a0*/  UMOV UR7, 0x400 ;  /* 0x0000040000077882 */ /* 0x000fe20000000000 */
[----:B01----:R-:W-:Y:S01]  /*18b0*/  IMAD.U32 R5, RZ, RZ, UR6 ;  /* 0x00000006ff057e24 */ /* 0x003fe2000f8e00ff */
[----:B------:R-:W-:Y:S01]  /*18c0*/  SHF.L.U32 R4, R7, 0x1f, RZ ;  /* 0x0000001f07047819 */ /* 0x000fe200000006ff */
[----:B--2---:R-:W-:-:S06]  /*18d0*/  ULEA UR7, UR8, UR7, 0x18 ;  /* 0x0000000708077291 */ /* 0x004fcc000f8ec03f */
[----:B------:R-:W-:-:S04]  /*18e0*/  IMAD.U32 R6, RZ, RZ, UR7 ;  /* 0x00000007ff067e24 */ /* 0x000fc8000f8e00ff */
[----:B------:R-:W-:-:S04]  /*18f0*/  IMAD R5, R5, 0x8, R6 ;  /* 0x0000000805057824 */ /* 0x000fc800078e0206 */
[----:B------:R0:W1:Y:S01]  /*1900*/  SYNCS.PHASECHK.TRANS64.TRYWAIT P1, [R5+URZ], R4 ;  /* 0x00000004050075a7 */ /* 0x000062000802017f */
[----:B------:R-:W-:Y:S05]  /*1910*/  @!P0 BRA `(.L_x_24) ;  /* 0x0000000000048947 */ /* 0x000fea0003800000 */
[----:B------:R-:W-:Y:S01]  /*1920*/  BPT.TRAP 0x1 ;  /* 0x000000040000795c */ /* 0x000fe20000300000 */
.L_x_24:
[----:B-1----:R-:W-:Y:S05]  /*1930*/  @P1 BRA `(.L_x_25) ;  /* 0x0000000000081947 */ /* 0x002fea0003800000 */
[----:B------:R-:W1:Y:S02]  /*1940*/  SYNCS.PHASECHK.TRANS64.TRYWAIT P1, [R5+URZ], R4 ;  /* 0x00000004050075a7 */ /* 0x000e64000802017f */
[----:B-1----:R-:W-:Y:S05]  /*1950*/  @!P1 BRA `(.L_x_26) ;  /* 0x0000009c00dc9947 */ /* 0x002fea0003800000 */
.L_x_25:
[----:B------:R-:W-:Y:S01]  /*1960*/  ULEA UR7, UR6, UR4, 0xa ;  /* 0x0000000406077291 */ /* 0x000fe2000f8e503f */
[----:B------:R-:W-:Y:S01]  /*1970*/  WARPGROUP.ARRIVE ;  /* 0x00000000000079c5 */ /* 0x000fe20000000000 */
[----:B------:R-:W-:Y:S01]  /*1980*/  ULEA UR12, UR6, UR5, 0xb ;  /* 0x00000005060c7291 */ /* 0x000fe2000f8e583f */
[----:B------:R-:W-:Y:S01]  /*1990*/  UMOV UR9, 0x40000040 ;  /* 0x4000004000097882 */ /* 0x000fe20000000000 */
[----:B------:R-:W-:-:S03]  /*19a0*/  UMOV UR11, 0x40000040 ;  /* 0x40000040000b7882 */ /* 0x000fc60000000000 */
[----:B------:R-:W-:Y:S02]  /*19b0*/  UMOV UR8, UR7 ;  /* 0x0000000700087c82 */ /* 0x000fe40008000000 */
[----:B------:R-:W-:Y:S02]  /*19c0*/  UMOV UR10, UR12 ;  /* 0x0000000c000a7c82 */ /* 0x000fe40008000000 */
[----:B------:R-:W-:Y:S01]  /*19d0*/  HGMMA.64x256x8.F32.TF32 R24, gdesc[UR8], R24, gsb0 ;  /* 0x07e00000081879f0 */ /* 0x000fe20008002818 */
        /* <DEDUP_REMOVED lines=26> */
[----:B------:R-:W-:Y:S01]  /*1b80*/  BPT.TRAP 0x1 ;  /* 0x000000040000795c */ /* 0x000fe20000300000 */
.L_x_27:
[----:B------:R-:W-:-:S13]  /*1b90*/  ISETP.NE.AND P1, PT, R22, RZ, PT ;  /* 0x000000ff1600720c */ /* 0x000fda0003f25270 */
[----:B01----:R-:W-:-:S04]  /*1ba0*/  @P1 IMAD R4, R3, 0x8, R6 ;  /* 0x0000000803041824 */ /* 0x003fc800078e0206 */
[----:B------:R-:W-:-:S05]  /*1bb0*/  @P1 VIADD R5, R4, 0x20 ;  /* 0x0000002004051836 */ /* 0x000fca0000000000 */
[----:B------:R-:W-:-:S04]  /*1bc0*/  @P1 PRMT R5, R152, 0x654, R5 ;  /* 0x0000065498051816 */ /* 0x000fc80000000005 */
[----:B------:R0:W-:Y:S01]  /*1bd0*/  @P1 SYNCS.ARRIVE.TRANS64.RED.A1T0 RZ, [R5+URZ], RZ ;  /* 0x000000ff05ff19a7 */ /* 0x0001e2000810043f */
[----:B------:R-:W-:-:S13]  /*1be0*/  ISETP.GT.U32.AND P1, PT, R19, 0x1, PT ;  /* 0x000000011300780c */ /* 0x000fda0003f24070 */
[----:B0-----:R-:W-:Y:S05]  /*1bf0*/  @P1 BRA `(.L_x_28) ;  /* 0x0000000000041947 */ /* 0x001fea0003800000 */
[----:B------:R-:W-:Y:S01]  /*1c00*/  BPT.TRAP 0x1 ;  /* 0x000000040000795c */ /* 0x000fe20000300000 */
.L_x_28:
[----:B------:R-:W-:Y:S01]  /*1c10*/  UIADD3 UR6, UR6, 0x1, URZ ;  /* 0x0000000106067890 */ /* 0x000fe2000fffe03f */
[C---:B------:R-:W-:Y:S01]  /*1c20*/  ISETP.GT.AND P2, PT, R0.reuse, 0x1, PT ;  /* 0x000000010000780c */ /* 0x040fe20003f44270 */
[----:B------:R-:W-:Y:S02]  /*1c30*/  VIADD R3, R3, 0x1 ;  /* 0x0000000103037836 */ /* 0x000fe40000000000 */
[----:B------:R-:W-:Y:S01]  /*1c40*/  UISETP.NE.AND UP0, UPT, UR6, 0x4, UPT ;  /* 0x000000040600788c */ /* 0x000fe2000bf05270 */
[----:B------:R-:W-:Y:S02]  /*1c50*/  VIADD R0, R0, 0xffffffff ;  /* 0xffffffff00007836 */ /* 0x000fe40000000000 */
[C---:B------:R-:W-:Y:S01]  /*1c60*/  ISETP.NE.AND P1, PT, R3.reuse, 0x4, PT ;  /* 0x000000040300780c */ /* 0x040fe20003f25270 */
[----:B------:R-:W-:Y:S02]  /*1c70*/  USEL UR7, URZ, 0x1, UP0 ;  /* 0x000000013f077887 */ /* 0x000fe40008000000 */
[----:B------:R-:W-:Y:S01]  /*1c80*/  USEL UR6, UR6, URZ, UP0 ;  /* 0x0000003f06067287 */ /* 0x000fe20008000000 */
[----:B------:R-:W-:-:S03]  /*1c90*/  SEL R3, R3, RZ, P1 ;  /* 0x000000ff03037207 */ /* 0x000fc60000800000 */
[----:B------:R-:W-:Y:S01]  /*1ca0*/  LOP3.LUT R7, R7, UR7, RZ, 0x3c, !PT ;  /* 0x0000000707077c12 */ /* 0x000fe2000f8e3cff */
[----:B------:R-:W-:Y:S07]  /*1cb0*/  @P2 BRA `(.L_x_29) ;  /* 0xfffffff800ec2947 */ /* 0x000fee000383ffff */
.L_x_22:
[----:B------:R-:W2:Y:S02]  /*1cc0*/  LDC R0, c[0x0][0x28c] ;  /* 0x0000a300ff007b82 */ /* 0x000ea40000000800 */
[----:B--2---:R-:W-:-:S13]  /*1cd0*/  ISETP.GE.AND P1, PT, R0, 0x1, PT ;  /* 0x000000010000780c */ /* 0x004fda0003f26270 */
[----:B------:R-:W-:Y:S05]  /*1ce0*/  @!P1 BRA `(.L_x_30) ;  /* 0x0000000000409947 */ /* 0x000fea0003800000 */
[----:B------:R-:W-:Y:S05]  /*1cf0*/  @!P0 BRA `(.L_x_31) ;  /* 0x0000000000048947 */ /* 0x000fea0003800000 */
[----:B------:R-:W-:Y:S01]  /*1d00*/  BPT.TRAP 0x1 ;  /* 0x000000040000795c */ /* 0x000fe20000300000 */
.L_x_31:
[----:B------:R-:W-:Y:S01]  /*1d10*/  ISETP.NE.AND P0, PT, R22, RZ, PT ;  /* 0x000000ff1600720c */ /* 0x000fe20003f05270 */
[----:B------:R-:W-:-:S12]  /*1d20*/  UISETP.LT.AND UP1, UPT, UR40, 0x1, UPT ;  /* 0x000000012800788c */ /* 0x000fd8000bf21270 */
[----:B------:R-:W-:-:S05]  /*1d30*/  VOTEU.ANY UP0, P0 ;  /* 0x00000000003f7886 */ /* 0x000fca0000000100 */
[----:B------:R-:W-:-:S04]  /*1d40*/  @UP0 USEL UR4, UR40, 0x1, UP1 ;  /* 0x0000000128040887 */ /* 0x000fc80008800000 */
[----:B------:R-:W-:-:S06]  /*1d50*/  @UP0 UIADD3 UR4, UR39, UR40, -UR4 ;  /* 0x0000002827040290 */ /* 0x000fcc000fffe804 */
[----:B------:R-:W-:-:S04]  /*1d60*/  IMAD.U32 R0, RZ, RZ, UR4 ;  /* 0x00000004ff007e24 */ /* 0x000fc8000f8e00ff */
[----:B------:R-:W-:-:S05]  /*1d70*/  @P0 IMAD.SHL.U32 R0, R0, 0x8, RZ ;  /* 0x0000000800000824 */ /* 0x000fca00078e00ff */
[----:B------:R-:W-:-:S04]  /*1d80*/  @P0 LOP3.LUT R0, R0, 0x18, RZ, 0xc0, !PT ;  /* 0x0000001800000812 */ /* 0x000fc800078ec0ff */
[----:B------:R-:W-:-:S04]  /*1d90*/  @P0 IADD3 R3, R6, 0x20, R0 ;  /* 0x0000002006030810 */ /* 0x000fc80007ffe000 */
[----:B------:R-:W-:-:S04]  /*1da0*/  @P0 PRMT R3, R152, 0x654, R3 ;  /* 0x0000065498030816 */ /* 0x000fc80000000003 */
[----:B------:R2:W-:Y:S01]  /*1db0*/  @P0 SYNCS.ARRIVE.TRANS64.RED.A1T0 RZ, [R3+URZ], RZ ;  /* 0x000000ff03ff09a7 */ /* 0x0005e2000810043f */
[----:B------:R-:W-:-:S13]  /*1dc0*/  ISETP.GT.U32.AND P0, PT, R19, 0x1, PT ;  /* 0x000000011300780c */ /* 0x000fda0003f04070 */
[----:B--2---:R-:W-:Y:S05]  /*1dd0*/  @P0 BRA `(.L_x_30) ;  /* 0x0000000000040947 */ /* 0x004fea0003800000 */
[----:B------:R-:W-:Y:S01]  /*1de0*/  BPT.TRAP 0x1 ;  /* 0x000000040000795c */ /* 0x000fe20000300000 */
.L_x_30:
[----:B------:R-:W2:Y:S01]  /*1df0*/  LDC R6, c[0x0][0x288] ;  /* 0x0000a200ff067b82 */ /* 0x000ea20000000800 */
[--C-:B------:R-:W-:Y:S01]  /*1e00*/  SHF.R.U32.HI R0, RZ, 0x2, R18.reuse ;  /* 0x00000002ff007819 */ /* 0x100fe20000011612 */
[----:B------:R-:W-:Y:S01]  /*1e10*/  UIADD3 UR39, UR40, UR39, URZ ;  /* 0x0000002728277290 */ /* 0x000fe2000fffe03f */
[----:B01----:R-:W-:Y:S01]  /*1e20*/  SHF.R.U32.HI R5, RZ, 0x7, R18 ;  /* 0x00000007ff057819 */ /* 0x003fe20000011612 */
[----:B------:R-:W-:Y:S01]  /*1e30*/  ULDC UR8, c[0x0][0x284] ;  /* 0x0000a10000087ab9 */ /* 0x000fe20000000800 */
[----:B------:R-:W-:Y:S01]  /*1e40*/  LOP3.LUT R4, R18, 0x60, RZ, 0xc0, !PT ;  /* 0x0000006012047812 */ /* 0x000fe200078ec0ff */
[----:B------:R-:W-:Y:S01]  /*1e50*/  USHF.R.U32.HI UR4, URZ, 0x2, UR39 ;  /* 0x000000023f047899 */ /* 0x000fe20008011627 */
[----:B------:R-:W-:Y:S01]  /*1e60*/  LOP3.LUT R3, R0, 0x7, RZ, 0xc0, !PT ;  /* 0x0000000700037812 */ /* 0x000fe200078ec0ff */
[----:B------:R-:W-:Y:S01]  /*1e70*/  UISETP.GT.U32.AND UP1, UPT, UR39, 0x3, UPT ;  /* 0x000000032700788c */ /* 0x000fe2000bf24070 */
[----:B------:R-:W-:Y:S01]  /*1e80*/  LOP3.LUT R0, R5, 0x1, RZ, 0xc0, !PT ;  /* 0x0000000105007812 */ /* 0x000fe200078ec0ff */
[----:B------:R-:W-:Y:S01]  /*1e90*/  ULOP3.LUT UR4, UR4, 0x1, URZ, 0xc0, !UPT ;  /* 0x0000000104047892 */ /* 0x000fe2000f8ec03f */
[----:B------:R-:W-:Y:S01]  /*1ea0*/  SHF.R.U32.HI R10, RZ, 0x1, R4 ;  /* 0x00000001ff0a7819 */ /* 0x000fe20000011604 */
[----:B------:R-:W-:Y:S01]  /*1eb0*/  IMAD.SHL.U32 R4, R18, 0x2, RZ ;  /* 0x0000000212047824 */ /* 0x000fe200078e00ff */
[----:B------:R-:W-:Y:S01]  /*1ec0*/  SHF.R.S32.HI R21, RZ, 0x1f, R23 ;  /* 0x0000001fff157819 */ /* 0x000fe20000011417 */
[----:B------:R-:W-:Y:S01]  /*1ed0*/  IMAD.SHL.U32 R8, R0, 0x40, RZ ;  /* 0x0000004000087824 */ /* 0x000fe200078e00ff */
[--C-:B------:R-:W-:Y:S01]  /*1ee0*/  IADD3 R5, RZ, -R10, -R3.reuse ;  /* 0x8000000aff057210 */ /* 0x100fe20007ffe803 */
[----:B------:R-:W-:Y:S01]  /*1ef0*/  UISETP.NE.U32.AND UP0, UPT, UR4, 0x1, UPT ;  /* 0x000000010400788c */ /* 0x000fe2000bf05070 */
[----:B------:R-:W-:Y:S01]  /*1f00*/  LOP3.LUT R4, R4, 0x6, RZ, 0xc0, !PT ;  /* 0x0000000604047812 */ /* 0x000fe200078ec0ff */
[----:B------:R-:W-:Y:S01]  /*1f10*/  ULDC.64 UR6, c[0x0][0x5d0] ;  /* 0x0001740000067ab9 */ /* 0x000fe20000000a00 */
[----:B------:R-:W-:Y:S01]  /*1f20*/  LOP3.LUT R3, R8, 0x40, R3, 0xe2, !PT ;  /* 0x0000004008037812 */ /* 0x000fe200078ee203 */
[----:B------:R-:W-:Y:S01]  /*1f30*/  IMAD R11, R0, -0x40, R5 ;  /* 0xffffffc0000b7824 */ /* 0x000fe200078e0205 */
[----:B------:R-:W-:Y:S01]  /*1f40*/  LOP3.LUT R0, R18, 0x3, RZ, 0xc0, !PT ;  /* 0x0000000312007812 */ /* 0x000fe200078ec0ff */
[----:B------:R-:W-:Y:S01]  /*1f50*/  UISETP.LT.U32.AND UP1, UPT, UR40, 0x4, UP1 ;  /* 0x000000042800788c */ /* 0x000fe20008f21070 */
[----:B------:R-:W-:Y:S01]  /*1f60*/  PRMT R8, R4, 0x6540, R153 ;  /* 0x0000654004087816 */ /* 0x000fe20000000099 */
[----:B------:R-:W-:Y:S01]  /*1f70*/  IMAD.SHL.U32 R153, R153, 0x100, RZ ;  /* 0x0000010099997824 */ /* 0x000fe200078e00ff */
[----:B------:R-:W-:Y:S01]  /*1f80*/  UISETP.GT.U32.AND UP0, UPT, UR40, 0x3, !UP0 ;  /* 0x000000032800788c */ /* 0x000fe2000c704070 */
[----:B--2---:R-:W-:Y:S01]  /*1f90*/  IMAD R12, R0, -0x2, R6 ;  /* 0xfffffffe000c7824 */ /* 0x004fe200078e0206 */
[----:B------:R-:W-:Y:S01]  /*1fa0*/  SHF.R.S32.HI R9, RZ, 0x1f, R8 ;  /* 0x0000001fff097819 */ /* 0x000fe20000011408 */
[C---:B------:R-:W-:Y:S01]  /*1fb0*/  IMAD.SHL.U32 R0, R154.reuse, 0x80, RZ ;  /* 0x000000809a007824 */ /* 0x040fe200078e00ff */
[----:B------:R-:W-:Y:S01]  /*1fc0*/  ISETP.GE.AND P0, PT, R153, R6, PT ;  /* 0x000000069900720c */ /* 0x000fe20003f06270 */
[----:B------:R-:W-:Y:S01]  /*1fd0*/  IMAD R4, R21, UR6, RZ ;  /* 0x0000000615047c24 */ /* 0x000fe2000f8e02ff */
[----:B------:R-:W-:Y:S01]  /*1fe0*/  USEL UR5, URZ, 0x1, !UP1 ;  /* 0x000000013f057887 */ /* 0x000fe2000c800000 */
[----:B------:R-:W-:Y:S01]  /*1ff0*/  IMAD.WIDE R6, R154, 0x80, RZ ;  /* 0x000000809a067825 */ /* 0x000fe200078e02ff */
[C---:B------:R-:W-:Y:S01]  /*2000*/  ISETP.GE.OR P0, PT, R0.reuse, UR8, P0 ;  /* 0x0000000800007c0c */ /* 0x040fe20008706670 */
[----:B------:R-:W-:Y:S01]  /*2010*/  USEL UR4, URZ, 0x1, !UP0 ;  /* 0x000000013f047887 */ /* 0x000fe2000c000000 */
[----:B------:R-:W-:Y:S01]  /*2020*/  IADD3 R0, -R0, UR8, R11 ;  /* 0x0000000800007c10 */ /* 0x000fe2000fffe10b */
[C---:B------:R-:W-:Y:S01]  /*2030*/  IMAD R13, R23.reuse, UR7, R4 ;  /* 0x00000007170d7c24 */ /* 0x040fe2000f8e0204 */
[----:B------:R-:W-:Y:S01]  /*2040*/  ULOP3.LUT UR39, UR39, 0x3, URZ, 0xc0, !UPT ;  /* 0x0000000327277892 */ /* 0x000fe2000f8ec03f */
[----:B------:R-:W-:Y:S01]  /*2050*/  IMAD.WIDE.U32 R4, R23, UR6, R8 ;  /* 0x0000000617047c25 */ /* 0x000fe2000f8e0008 */
[----:B------:R-:W-:Y:S01]  /*2060*/  ULOP3.LUT UR38, UR4, UR38, UR5, 0x96, !UPT ;  /* 0x0000002604267292 */ /* 0x000fe2000f8e9605 */
[----:B------:R-:W-:-:S02]  /*2070*/  LOP3.LUT R171, R6, R3, R10, 0xfe, !PT ;  /* 0x0000000306ab7212 */ /* 0x000fc400078efe0a */
[----:B------:R-:W-:Y:S02]  /*2080*/  IMAD.IADD R5, R5, 0x1, R13 ;  /* 0x0000000105057824 */ /* 0x000fe400078e020d */
[----:B------:R-:W-:Y:S02]  /*2090*/  IMAD.IADD R3, R12, 0x1, -R153 ;  /* 0x000000010c037824 */ /* 0x000fe400078e0a99 */
[----:B------:R-:W-:Y:S01]  /*20a0*/  IMAD.MOV.U32 R154, RZ, RZ, -0x1 ;  /* 0xffffffffff9a7424 */ /* 0x000fe200078e00ff */
[----:B------:R-:W-:Y:S06]  /*20b0*/  @P0 BRA `(.L_x_32) ;  /* 0x0000007800d80947 */ /* 0x000fec0003800000 */
[----:B------:R-:W0:Y:S01]  /*20c0*/  LDC.64 R10, c[0x0][0x5c8] ;  /* 0x00017200ff0a7b82 */ /* 0x000e220000000a00 */
[----:B-----5:R-:W-:Y:S01]  /*20d0*/  FSETP.NEU.AND P0, PT, R156, RZ, PT ;  /* 0x000000ff9c00720b */ /* 0x020fe20003f0d000 */
[----:B------:R-:W-:Y:S01]  /*20e0*/  BSSY B0, `(.L_x_32) ;  /* 0x00007b3000007945 */ /* 0x000fe20003800000 */
[----:B------:R-:W-:-:S04]  /*20f0*/  ISETP.GT.AND P1, PT, R3, RZ, PT ;  /* 0x000000ff0300720c */ /* 0x000fc80003f24270 */
[----:B------:R-:W-:Y:S01]  /*2100*/  ISETP.GT.AND P2, PT, R0, RZ, P1 ;  /* 0x000000ff0000720c */ /* 0x000fe20000f44270 */
[-C--:B0-----:R-:W-:Y:S02]  /*2110*/  IMAD R12, R7, R10.reuse, RZ ;  /* 0x0000000a070c7224 */ /* 0x081fe400078e02ff */
[----:B------:R-:W-:-:S04]  /*2120*/  IMAD.WIDE.U32 R162, R171, R10, R4 ;  /* 0x0000000aaba27225 */ /* 0x000fc800078e0004 */
[----:B------:R-:W-:-:S04]  /*2130*/  IMAD R5, R171, R11, R12 ;  /* 0x0000000bab057224 */ /* 0x000fc800078e020c */
[----:B------:R-:W-:Y:S01]  /*2140*/  IMAD.IADD R173, R163, 0x1, R5 ;  /* 0x00000001a3ad7824 */ /* 0x000fe200078e0205 */
[----:B------:R-:W-:Y:S06]  /*2150*/  @!P0 BRA `(.L_x_33) ;  /* 0x0000005400948947 */ /* 0x000fec0003800000 */
[----:B------:R-:W0:Y:S01]  /*2160*/  LDC.64 R14, c[0x0][0x5b8] ;  /* 0x00016e00ff0e7b82 */ /* 0x000e220000000a00 */
[----:B------:R-:W-:-:S07]  /*2170*/  ULDC.64 UR4, c[0x0][0x5c0] ;  /* 0x0001700000047ab9 */ /* 0x000fce0000000a00 */
[----:B------:R-:W1:Y:S08]  /*2180*/  LDC.64 R168, c[0x0][0x5b0] ;  /* 0x00016c00ffa87b82 */ /* 0x000e700000000a00 */
[----:B------:R-:W2:Y:S01]  /*2190*/  LDC.64 R12, c[0x0][0x5a8] ;  /* 0x00016a00ff0c7b82 */ /* 0x000ea20000000a00 */
[-C--:B0-----:R-:W-:Y:S02]  /*21a0*/  IMAD R4, R21, R14.reuse, RZ ;  /* 0x0000000e15047224 */ /* 0x081fe400078e02ff */
[----:B------:R-:W-:-:S04]  /*21b0*/  IMAD.WIDE.U32 R164, R23, R14, R8 ;  /* 0x0000000e17a47225 */ /* 0x000fc800078e0008 */
[----:B------:R-:W-:Y:S02]  /*21c0*/  IMAD R163, R23, R15, R4 ;  /* 0x0000000f17a37224 */ /* 0x000fe400078e0204 */
[-C--:B-1----:R-:W-:Y:S02]  /*21d0*/  IMAD R6, R7, R168.reuse, RZ ;  /* 0x000000a807067224 */ /* 0x082fe400078e02ff */
[----:B------:R-:W-:Y:S02]  /*21e0*/  IMAD.IADD R21, R165, 0x1, R163 ;  /* 0x00000001a5157824 */ /* 0x000fe400078e02a3 */
[----:B------:R-:W-:Y:S02]  /*21f0*/  IMAD.MOV.U32 R20, RZ, RZ, R164 ;  /* 0x000000ffff147224 */ /* 0x000fe400078e00a4 */
[C---:B------:R-:W-:Y:S02]  /*2200*/  IMAD R167, R171.reuse, R169, R6 ;  /* 0x000000a9aba77224 */ /* 0x040fe400078e0206 */
[----:B------:R-:W-:-:S04]  /*2210*/  IMAD.WIDE.U32 R4, R171, R168, R20 ;  /* 0x000000a8ab047225 */ /* 0x000fc800078e0014 */
[----:B------:R-:W-:Y:S01]  /*2220*/  IMAD.IADD R5, R5, 0x1, R167 ;  /* 0x0000000105057824 */ /* 0x000fe200078e02a7 */
[----:B--2---:R-:W-:-:S04]  /*2230*/  LEA R6, P0, R4, R12, 0x2 ;  /* 0x0000000c04067211 */ /* 0x004fc800078010ff */
[----:B------:R-:W-:-:S05]  /*2240*/  LEA.HI.X R7, R4, R13, R5, 0x2, P0 ;  /* 0x0000000d04077211 */ /* 0x000fca00000f1405 */
[----:B------:R0:W2:Y:S01]  /*2250*/  @P2 LDG.E.LTC128B R15, desc[UR36][R6.64] ;  /* 0x00000024060f2981 */ /* 0x0000a2000c1e1920 */
[----:B------:R-:W-:Y:S01]  /*2260*/  IMAD.WIDE.U32 R4, R171, R168, R8 ;  /* 0x000000a8ab047225 */ /* 0x000fe200078e0008 */
[----:B------:R-:W-:Y:S01]  /*2270*/  ISETP.GT.AND P0, PT, R3, 0x1, PT ;  /* 0x000000010300780c */ /* 0x000fe20003f04270 */
[----:B------:R-:W-:Y:S01]  /*2280*/  BSSY B1, `(.L_x_34) ;  /* 0x0000013000017945 */ /* 0x000fe20003800000 */
[C---:B------:R-:W-:Y:S01]  /*2290*/  SHF.L.U64.HI R161, R168.reuse, 0x3, R169 ;  /* 0x00000003a8a17819 */ /* 0x040fe200000102a9 */
[----:B------:R-:W-:Y:S02]  /*22a0*/  IMAD.IADD R5, R167, 0x1, R5 ;  /* 0x00000001a7057824 */ /* 0x000fe400078e0205 */
[----:B------:R-:W-:Y:S02]  /*22b0*/  IMAD.SHL.U32 R160, R168, 0x8, RZ ;  /* 0x00000008a8a07824 */ /* 0x000fe400078e00ff */
[----:B------:R-:W-:Y:S01]  /*22c0*/  IMAD.WIDE.U32 R158, R23, R14, R4 ;  /* 0x0000000e179e7225 */ /* 0x000fe200078e0004 */
[----:B------:R-:W-:-:S03]  /*22d0*/  LEA R4, P3, R162, UR4, 0x2 ;  /* 0x00000004a2047c11 */ /* 0x000fc6000f8610ff */
[----:B0-----:R-:W-:Y:S01]  /*22e0*/  IMAD.IADD R7, R163, 0x1, R159 ;  /* 0x00000001a3077824 */ /* 0x001fe200078e029f */
[----:B------:R-:W-:Y:S01]  /*22f0*/  LEA.HI.X R5, R162, UR5, R173, 0x2, P3 ;  /* 0x00000005a2057c11 */ /* 0x000fe200098f14ad */
[----:B------:R-:W-:Y:S01]  /*2300*/  IMAD.WIDE.U32 R160, R171, R168, R160 ;  /* 0x000000a8aba07225 */ /* 0x000fe200078e00a0 */
[----:B------:R-:W-:Y:S02]  /*2310*/  ISETP.GT.AND P3, PT, R0, RZ, P0 ;  /* 0x000000ff0000720c */ /* 0x000fe40000764270 */
[----:B------:R-:W-:-:S04]  /*2320*/  LEA R6, P4, R158, R12, 0x2 ;  /* 0x0000000c9e067211 */ /* 0x000fc800078810ff */
[----:B------:R-:W-:Y:S02]  /*2330*/  LEA.HI.X R7, R158, R13, R7, 0x2, P4 ;  /* 0x0000000d9e077211 */ /* 0x000fe400020f1407 */
[----:B--2---:R-:W-:-:S05]  /*2340*/  LOP3.LUT R153, R15, 0xffffe000, RZ, 0xc0, !PT ;  /* 0xffffe0000f997812 */ /* 0x004fca00078ec0ff */
[----:B------:R-:W-:-:S04]  /*2350*/  FMUL R153, R153, R156 ;  /* 0x0000009c99997220 */ /* 0x000fc80000400000 */
[----:B------:R-:W-:-:S05]  /*2360*/  FFMA R153, R24, R155, R153 ;  /* 0x0000009b18997223 */ /* 0x000fca0000000099 */
[----:B------:R-:W-:-:S05]  /*2370*/  F2FP.TF32.F32.PACK_B R153, R153 ;  /* 0x00000099ff99723e */ /* 0x000fca00024050ff */
[----:B------:R0:W-:Y:S01]  /*2380*/  @P2 STG.E desc[UR36][R4.64], R153 ;  /* 0x0000009904002986 */ /* 0x0001e2000c101924 */
[----:B------:R-:W-:Y:S05]  /*2390*/  @!P3 BRA `(.L_x_35) ;  /* 0x000000000004b947 */ /* 0x000fea0003800000 */
[----:B------:R1:W5:Y:S02]  /*23a0*/  LDG.E.LTC128B R15, desc[UR36][R6.64+0x4] ;  /* 0x00000424060f7981 */ /* 0x000364000c1e1920 */
.L_x_35:
[----:B------:R-:W-:Y:S05]  /*23b0*/  BSYNC B1 ;  /* 0x0000000000017941 */ /* 0x000fea0003800000 */
.L_x_34:
[----:B0----5:R-:W-:Y:S01]  /*23c0*/  LOP3.LUT R153, R15, 0xffffe000, RZ, 0xc0, !PT ;  /* 0xffffe0000f997812 */ /* 0x021fe200078ec0ff */
[----:B------:R-:W-:Y:S01]  /*23d0*/  IMAD.IADD R167, R167, 0x1, R161 ;  /* 0x00000001a7a77824 */ /* 0x000fe200078e02a1 */
[----:B------:R-:W-:Y:S01]  /*23e0*/  IADD3 R164, P2, R164, R160, RZ ;  /* 0x000000a0a4a47210 */ /* 0x000fe20007f5e0ff */
[----:B------:R-:W-:Y:S01]  /*23f0*/  IMAD.MOV.U32 R24, RZ, RZ, R15 ;  /* 0x000000ffff187224 */ /* 0x000fe200078e000f */
[----:B------:R-:W-:Y:S01]  /*2400*/  ISETP.GT.AND P1, PT, R0, 0x8, P1 ;  /* 0x000000080000780c */ /* 0x000fe20000f24270 */
[----:B------:R-:W-:Y:S02]  /*2410*/  FMUL R20, R153, R156 ;  /* 0x0000009c99147220 */ /* 0x000fe40000400000 */
[----:B------:R-:W-:Y:S02]  /*2420*/  IMAD.X R21, R167, 0x1, R21, P2 ;  /* 0x00000001a7157824 */ /* 0x000fe400010e0615 */
[----:B------:R-:W-:Y:S01]  /*2430*/  FFMA R153, R25, R155, R20 ;  /* 0x0000009b19997223 */ /* 0x000fe20000000014 */
[----:B------:R-:W-:-:S04]  /*2440*/  LEA R20, P2, R164, R12, 0x2 ;  /* 0x0000000ca4147211 */ /* 0x000fc800078410ff */
[----:B------:R-:W-:Y:S02]  /*2450*/  F2FP.TF32.F32.PACK_B R153, R153 ;  /* 0x00000099ff99723e */ /* 0x000fe400024050ff */
[----:B------:R-:W-:-:S03]  /*2460*/  LEA.HI.X R21, R164, R13, R21, 0x2, P2 ;  /* 0x0000000da4157211 */ /* 0x000fc600010f1415 */
[----:B------:R0:W-:Y:S04]  /*2470*/  @P3 STG.E desc[UR36][R4.64+0x4], R153 ;  /* 0x0000049904003986 */ /* 0x0001e8000c101924 */
[----:B------:R-:W2:Y:S01]  /*2480*/  @P1 LDG.E.LTC128B R24, desc[UR36][R20.64] ;  /* 0x0000002414181981 */ /* 0x000ea2000c1e1920 */
[----:B------:R-:W-:Y:S01]  /*2490*/  IADD3 R8, P2, R8, R160, RZ ;  /* 0x000000a008087210 */ /* 0x000fe20007f5e0ff */
[----:B------:R-:W-:Y:S01]  /*24a0*/  BSSY B1, `(.L_x_36) ;  /* 0x0000011000017945 */ /* 0x000fe20003800000 */
[----:B------:R-:W-:Y:S02]  /*24b0*/  SHF.L.U64.HI R11, R10, 0x5, R11 ;  /* 0x000000050a0b7819 */ /* 0x000fe4000001020b */
[----:B------:R-:W-:Y:S01]  /*24c0*/  ISETP.GT.AND P0, PT, R0, 0x8, P0 ;  /* 0x000000080000780c */ /* 0x000fe20000704270 */
[----:B------:R-:W-:Y:S01]  /*24d0*/  IMAD.X R9, R9, 0x1, R167, P2 ;  /* 0x0000000109097824 */ /* 0x000fe200010e06a7 */
[----:B------:R-:W-:-:S05]  /*24e0*/  LEA R10, P2, R10, R4, 0x5 ;  /* 0x000000040a0a7211 */ /* 0x000fca00078428ff */
[----:B------:R-:W-:Y:S01]  /*24f0*/  IMAD.X R11, R11, 0x1, R5, P2 ;  /* 0x000000010b0b7824 */ /* 0x000fe200010e0605 */
[----:B--2---:R-:W-:-:S05]  /*2500*/  LOP3.LUT R15, R24, 0xffffe000, RZ, 0xc0, !PT ;  /* 0xffffe000180f7812 */ /* 0x004fca00078ec0ff */
[----:B------:R-:W-:Y:S01]  /*2510*/  FMUL R25, R15, R156 ;  /* 0x0000009c0f197220 */ /* 0x000fe20000400000 */
[----:B------:R-:W-:-:S04]  /*2520*/  IMAD.WIDE.U32 R14, R23, R14, R8 ;  /* 0x0000000e170e7225 */ /* 0x000fc800078e0008 */
[----:B------:R-:W-:Y:S01]  /*2530*/  FFMA R25, R26, R155, R25 ;  /* 0x0000009b1a197223 */ /* 0x000fe20000000019 */
[----:B------:R-:W-:Y:S01]  /*2540*/  IMAD.IADD R9, R163, 0x1, R15 ;  /* 0x00000001a3097824 */ /* 0x000fe200078e020f */
[----:B------:R-:W-:-:S03]  /*2550*/  LEA R8, P3, R14, R12, 0x2 ;  /* 0x0000000c0e087211 */ /* 0x000fc600078610ff */
[----:B------:R-:W-:Y:S02]  /*2560*/  F2FP.TF32.F32.PACK_B R25, R25 ;  /* 0x00000019ff19723e */ /* 0x000fe400024050ff */
[----:B------:R-:W-:-:S03]  /*2570*/  LEA.HI.X R9, R14, R13, R9, 0x2, P3 ;  /* 0x0000000d0e097211 */ /* 0x000fc600018f1409 */
[----:B------:R0:W-:Y:S01]  /*2580*/  @P1 STG.E desc[UR36][R10.64], R25 ;  /* 0x000000190a001986 */ /* 0x0001e2000c101924 */
[----:B------:R-:W-:Y:S05]  /*2590*/  @!P0 BRA `(.L_x_37) ;  /* 0x0000000000048947 */ /* 0x000fea0003800000 */
[----:B------:R2:W5:Y:S02]  /*25a0*/  LDG.E.LTC128B R24, desc[UR36][R8.64+0x4] ;  /* 0x0000042408187981 */ /* 0x000564000c1e1920 */
.L_x_37:
[----:B------:R-:W-:Y:S05]  /*25b0*/  BSYNC B1 ;  /* 0x0000000000017941 */ /* 0x000fea0003800000 */
.L_x_36:
[----:B-----5:R-:W-:Y:S01]  /*25c0*/  LOP3.LUT R13, R24, 0xffffe000, RZ, 0xc0, !PT ;  /* 0xffffe000180d7812 */ /* 0x020fe200078ec0ff */
[----:B------:R-:W-:Y:S01]  /*25d0*/  BSSY B1, `(.L_x_38) ;  /* 0x0000009000017945 */ /* 0x000fe20003800000 */
[----:B------:R-:W-:-:S03]  /*25e0*/  ISETP.GT.AND P1, PT, R3, 0x8, PT ;  /* 0x000000080300780c */ /* 0x000fc60003f24270 */
[----:B------:R-:W-:Y:S01]  /*25f0*/  FMUL R12, R13, R156 ;  /* 0x0000009c0d0c7220 */ /* 0x000fe20000400000 */
[----:B------:R-:W-:-:S03]  /*2600*/  ISETP.GT.AND P2, PT, R0, RZ, P1 ;  /* 0x000000ff0000720c */ /* 0x000fc60000f44270 */
[----:B------:R-:W-:-:S05]  /*2610*/  FFMA R27, R27, R155, R12 ;  /* 0x0000009b1b1b7223 */ /* 0x000fca000000000c */
[----:B------:R-:W-:-:S05]  /*2620*/  F2FP.TF32.F32.PACK_B R27, R27 ;  /* 0x0000001bff1b723e */ /* 0x000fca00024050ff */
[----:B------:R3:W-:Y:S01]  /*2630*/  @P0 STG.E desc[UR36][R10.64+0x4], R27 ;  /* 0x0000041b0a000986 */ /* 0x0007e2000c101924 */
[----:B------:R-:W-:Y:S05]  /*2640*/  @!P2 BRA `(.L_x_39) ;  /* 0x000000000004a947 */ /* 0x000fea0003800000 */
[----:B------:R4:W5:Y:S02]  /*2650*/  LDG.E.LTC128B R24, desc[UR36][R6.64+0x20] ;  /* 0x0000202406187981 */ /* 0x000964000c1e1920 */
.L_x_39:
[----:B------:R-:W-:Y:S05]  /*2660*/  BSYNC B1 ;  /* 0x0000000000017941 */ /* 0x000fea0003800000 */
.L_x_38:
        /* <DEDUP_REMOVED lines=10> */
.L_x_41:
[----:B------:R-:W-:Y:S05]  /*2710*/  BSYNC B1 ;  /* 0x0000000000017941 */ /* 0x000fea0003800000 */
.L_x_40:
[----:B0----5:R-:W-:Y:S01]  /*2720*/  LOP3.LUT R13, R24, 0xffffe000, RZ, 0xc0, !PT ;  /* 0xffffe000180d7812 */ /* 0x021fe200078ec0ff */
[----:B------:R-:W-:Y:S01]  /*2730*/  BSSY B1, `(.L_x_42) ;  /* 0x0000008000017945 */ /* 0x000fe20003800000 */
[----:B------:R-:W-:-:S03]  /*2740*/  ISETP.GT.AND P1, PT, R0, 0x8, P1 ;  /* 0x000000080000780c */ /* 0x000fc60000f24270 */
[----:B------:R-:W-:-:S04]  /*2750*/  FMUL R12, R13, R156 ;  /* 0x0000009c0d0c7220 */ /* 0x000fc80000400000 */
[----:B------:R-:W-:-:S05]  /*2760*/  FFMA R29, R29, R155, R12 ;  /* 0x0000009b1d1d7223 */ /* 0x000fca000000000c */
[----:B------:R-:W-:-:S05]  /*2770*/  F2FP.TF32.F32.PACK_B R29, R29 ;  /* 0x0000001dff1d723e */ /* 0x000fca00024050ff */
[----:B------:R0:W-:Y:S01]  /*2780*/  @P3 STG.E desc[UR36][R4.64+0x24], R29 ;  /* 0x0000241d04003986 */ /* 0x0001e2000c101924 */
[----:B------:R-:W-:Y:S05]  /*2790*/  @!P1 BRA `(.L_x_43) ;  /* 0x0000000000049947 */ /* 0x000fea0003800000 */
[----:B------:R0:W5:Y:S02]  /*27a0*/  LDG.E.LTC128B R24, desc[UR36][R8.64+0x20] ;  /* 0x0000202408187981 */ /* 0x000164000c1e1920 */
.L_x_43:
[----:B------:R-:W-:Y:S05]  /*27b0*/  BSYNC B1 ;  /* 0x0000000000017941 */ /* 0x000fea0003800000 */
.L_x_42:
[----:B-----5:R-:W-:Y:S01]  /*27c0*/  LOP3.LUT R13, R24, 0xffffe000, RZ, 0xc0, !PT ;  /* 0xffffe000180d7812 */ /* 0x020fe200078ec0ff */
        /* <DEDUP_REMOVED lines=8> */
.L_x_45:
[----:B------:R-:W-:Y:S05]  /*2850*/  BSYNC B1 ;  /* 0x0000000000017941 */ /* 0x000fea0003800000 */
.L_x_44:
[----:B0----5:R-:W-:Y:S01]  /*2860*/  LOP3.LUT R13, R24, 0xffffe000, RZ, 0xc0, !PT ;  /* 0xffffe000180d7812 */ /* 0x021fe200078ec0ff */
        /* <DEDUP_REMOVED lines=9> */
.L_x_47:
[----:B------:R-:W-:Y:S05]  /*2900*/  BSYNC B1 ;  /* 0x0000000000017941 */ /* 0x000fea0003800000 */
.L_x_46:
        /* <DEDUP_REMOVED lines=10> */
.L_x_49:
[----:B------:R-:W-:Y:S05]  /*29b0*/  BSYNC B1 ;  /* 0x0000000000017941 */ /* 0x000fea0003800000 */
.L_x_48:
        /* <DEDUP_REMOVED lines=9> */
.L_x_51:
[----:B------:R-:W-:Y:S05]  /*2a50*/  BSYNC B1 ;  /* 0x0000000000017941 */ /* 0x000fea0003800000 */
.L_x_50:
        /* <DEDUP_REMOVED lines=9> */
.L_x_53:
[----:B------:R-:W-:Y:S05]  /*2af0*/  BSYNC B1 ;  /* 0x0000000000017941 */ /* 0x000fea0003800000 */
.L_x_52:
        /* <DEDUP_REMOVED lines=10> */
.L_x_55:
[----:B------:R-:W-:Y:S05]  /*2ba0*/  BSYNC B1 ;  /* 0x0000000000017941 */ /* 0x000fea0003800000 */
.L_x_54:
        /* <DEDUP_REMOVED lines=10> */
.L_x_57:
[----:B------:R-:W-:Y:S05]  /*2c50*/  BSYNC B1 ;  /* 0x0000000000017941 */ /* 0x000fea0003800000 */
.L_x_56:
        /* <DEDUP_REMOVED lines=9> */
.L_x_59:
[----:B------:R-:W-:Y:S05]  /*2cf0*/  BSYNC B1 ;  /* 0x0000000000017941 */ /* 0x000fea0003800000 */
.L_x_58:
        /* <DEDUP_REMOVED lines=9> */
.L_x_61:
[----:B------:R-:W-:Y:S05]  /*2d90*/  BSYNC B1 ;  /* 0x0000000000017941 */ /* 0x000fea0003800000 */
.L_x_60:
        /* <DEDUP_REMOVED lines=10> */
.L_x_63:
[----:B------:R-:W-:Y:S05]  /*2e40*/  BSYNC B1 ;  /* 0x0000000000017941 */ /* 0x000fea0003800000 */
.L_x_62:
        /* <DEDUP_REMOVED lines=10> */
.L_x_65:
[----:B------:R-:W-:Y:S05]  /*2ef0*/  BSYNC B1 ;  /* 0x0000000000017941 */ /* 0x000fea0003800000 */
.L_x_64:
        /* <DEDUP_REMOVED lines=9> */
.L_x_67:
[----:B------:R-:W-:Y:S05]  /*2f90*/  BSYNC B1 ;  /* 0x0000000000017941 */ /* 0x000fea0003800000 */
.L_x_66:
        /* <DEDUP_REMOVED lines=9> */
.L_x_69:
[----:B------:R-:W-:Y:S05]  /*3030*/  BSYNC B1 ;  /* 0x0000000000017941 */ /* 0x000fea0003800000 */
.L_x_68:
        /* <DEDUP_REMOVED lines=10> */
.L_x_71:
[----:B------:R-:W-:Y:S05]  /*30e0*/  BSYNC B1 ;  /* 0x0000000000017941 */ /* 0x000fea0003800000 */
.L_x_70:
        /* <DEDUP_REMOVED lines=10> */
.L_x_73:
[----:B------:R-:W-:Y:S05]  /*3190*/  BSYNC B1 ;  /* 0x0000000000017941 */ /* 0x000fea0003800000 */
.L_x_72:
        /* <DEDUP_REMOVED lines=9> */
.L_x_75:
[----:B------:R-:W-:Y:S05]  /*3230*/  BSYNC B1 ;  /* 0x0000000000017941 */ /* 0x000fea0003800000 */
.L_x_74:
        /* <DEDUP_REMOVED lines=9> */
.L_x_77:
[----:B------:R-:W-:Y:S05]  /*32d0*/  BSYNC B1 ;  /* 0x0000000000017941 */ /* 0x000fea0003800000 */
.L_x_76:
        /* <DEDUP_REMOVED lines=10> */
.L_x_79:
[----:B------:R-:W-:Y:S05]  /*3380*/  BSYNC B1 ;  /* 0x0000000000017941 */ /* 0x000fea0003800000 */
.L_x_78:
        /* <DEDUP_REMOVED lines=10> */
.L_x_81:
[----:B------:R-:W-:Y:S05]  /*3430*/  BSYNC B1 ;  /* 0x0000000000017941 */ /* 0x000fea0003800000 */
.L_x_80:
        /* <DEDUP_REMOVED lines=9> */
.L_x_83:
[----:B------:R-:W-:Y:S05]  /*34d0*/  BSYNC B1 ;  /* 0x0000000000017941 */ /* 0x000fea0003800000 */
.L_x_82:
        /* <DEDUP_REMOVED lines=9> */
.L_x_85:
[----:B------:R-:W-:Y:S05]  /*3570*/  BSYNC B1 ;  /* 0x0000000000017941 */ /* 0x000fea0003800000 */
.L_x_84:
        /* <DEDUP_REMOVED lines=10> */
.L_x_87:
[----:B------:R-:W-:Y:S05]  /*3620*/  BSYNC B1 ;  /* 0x0000000000017941 */ /* 0x000fea0003800000 */
.L_x_86:
        /* <DEDUP_REMOVED lines=10> */
.L_x_89:
[----:B------:R-:W-:Y:S05]  /*36d0*/  BSYNC B1 ;  /* 0x0000000000017941 */ /* 0x000fea0003800000 */
.L_x_88:
        /* <DEDUP_REMOVED lines=9> */
.L_x_91:
[----:B------:R-:W-:Y:S05]  /*3770*/  BSYNC B1 ;  /* 0x0000000000017941 */ /* 0x000fea0003800000 */
.L_x_90:
        /* <DEDUP_REMOVED lines=9> */
.L_x_93:
[----:B------:R-:W-:Y:S05]  /*3810*/  BSYNC B1 ;  /* 0x0000000000017941 */ /* 0x000fea0003800000 */
.L_x_92:
        /* <DEDUP_REMOVED lines=10> */
.L_x_95:
[----:B------:R-:W-:Y:S05]  /*38c0*/  BSYNC B1 ;  /* 0x0000000000017941 */ /* 0x000fea0003800000 */
.L_x_94:
        /* <DEDUP_REMOVED lines=10> */
.L_x_97:
[----:B------:R-:W-:Y:S05]  /*3970*/  BSYNC B1 ;  /* 0x0000000000017941 */ /* 0x000fea0003800000 */
.L_x_96:
        /* <DEDUP_REMOVED lines=9> */
.L_x_99:
[----:B------:R-:W-:Y:S05]  /*3a10*/  BSYNC B1 ;  /* 0x0000000000017941 */ /* 0x000fea0003800000 */
.L_x_98:
        /* <DEDUP_REMOVED lines=9> */
.L_x_101:
[----:B------:R-:W-:Y:S05]  /*3ab0*/  BSYNC B1 ;  /* 0x0000000000017941 */ /* 0x000fea0003800000 */
.L_x_100:
        /* <DEDUP_REMOVED lines=10> */
.L_x_103:
[----:B------:R-:W-:Y:S05]  /*3b60*/  BSYNC B1 ;  /* 0x0000000000017941 */ /* 0x000fea0003800000 */
.L_x_102:
        /* <DEDUP_REMOVED lines=10> */
.L_x_105:
[----:B------:R-:W-:Y:S05]  /*3c10*/  BSYNC B1 ;  /* 0x0000000000017941 */ /* 0x000fea0003800000 */
.L_x_104:
        /* <DEDUP_REMOVED lines=9> */
.L_x_107:
[----:B------:R-:W-:Y:S05]  /*3cb0*/  BSYNC B1 ;  /* 0x0000000000017941 */ /* 0x000fea0003800000 */
.L_x_106:
        /* <DEDUP_REMOVED lines=9> */
.L_x_109:
[----:B------:R-:W-:Y:S05]  /*3d50*/  BSYNC B1 ;  /* 0x0000000000017941 */ /* 0x000fea0003800000 */
.L_x_108:
        /* <DEDUP_REMOVED lines=10> */
.L_x_111:
[----:B------:R-:W-:Y:S05]  /*3e00*/  BSYNC B1 ;  /* 0x0000000000017941 */ /* 0x000fea0003800000 */
.L_x_110:
        /* <DEDUP_REMOVED lines=10> */
.L_x_113:
[----:B------:R-:W-:Y:S05]  /*3eb0*/  BSYNC B1 ;  /* 0x0000000000017941 */ /* 0x000fea0003800000 */
.L_x_112:
        /* <DEDUP_REMOVED lines=9> */
.L_x_115:
[----:B------:R-:W-:Y:S05]  /*3f50*/  BSYNC B1 ;  /* 0x0000000000017941 */ /* 0x000fea0003800000 */
.L_x_114:
        /* <DEDUP_REMOVED lines=9> */
.L_x_117:
[----:B------:R-:W-:Y:S05]  /*3ff0*/  BSYNC B1 ;  /* 0x0000000000017941 */ /* 0x000fea0003800000 */
.L_x_116:
        /* <DEDUP_REMOVED lines=10> */
.L_x_119:
[----:B------:R-:W-:Y:S05]  /*40a0*/  BSYNC B1 ;  /* 0x0000000000017941 */ /* 0x000fea0003800000 */
.L_x_118:
        /* <DEDUP_REMOVED lines=10> */
.L_x_121:
[----:B------:R-:W-:Y:S05]  /*4150*/  BSYNC B1 ;  /* 0x0000000000017941 */ /* 0x000fea0003800000 */
.L_x_120:
        /* <DEDUP_REMOVED lines=9> */
.L_x_123:
[----:B------:R-:W-:Y:S05]  /*41f0*/  BSYNC B1 ;  /* 0x0000000000017941 */ /* 0x000fea0003800000 */
.L_x_122:
        /* <DEDUP_REMOVED lines=9> */
.L_x_125:
[----:B------:R-:W-:Y:S05]  /*4290*/  BSYNC B1 ;  /* 0x0000000000017941 */ /* 0x000fea0003800000 */
.L_x_124:
        /* <DEDUP_REMOVED lines=10> */
.L_x_127:
[----:B------:R-:W-:Y:S05]  /*4340*/  BSYNC B1 ;  /* 0x0000000000017941 */ /* 0x000fea0003800000 */
.L_x_126:
        /* <DEDUP_REMOVED lines=10> */
.L_x_129:
[----:B------:R-:W-:Y:S05]  /*43f0*/  BSYNC B1 ;  /* 0x0000000000017941 */ /* 0x000fea0003800000 */
.L_x_128:
        /* <DEDUP_REMOVED lines=9> */
.L_x_131:
[----:B------:R-:W-:Y:S05]  /*4490*/  BSYNC B1 ;  /* 0x0000000000017941 */ /* 0x000fea0003800000 */
.L_x_130:
        /* <DEDUP_REMOVED lines=9> */
.L_x_133:
[----:B------:R-:W-:Y:S05]  /*4530*/  BSYNC B1 ;  /* 0x0000000000017941 */ /* 0x000fea0003800000 */
.L_x_132:
        /* <DEDUP_REMOVED lines=10> */
.L_x_135:
[----:B------:R-:W-:Y:S05]  /*45e0*/  BSYNC B1 ;  /* 0x0000000000017941 */ /* 0x000fea0003800000 */
.L_x_134:
        /* <DEDUP_REMOVED lines=10> */
.L_x_137:
[----:B------:R-:W-:Y:S05]  /*4690*/  BSYNC B1 ;  /* 0x0000000000017941 */ /* 0x000fea0003800000 */
.L_x_136:
        /* <DEDUP_REMOVED lines=9> */
.L_x_139:
[----:B------:R-:W-:Y:S05]  /*4730*/  BSYNC B1 ;  /* 0x0000000000017941 */ /* 0x000fea0003800000 */
.L_x_138:
        /* <DEDUP_REMOVED lines=9> */
.L_x_141:
[----:B------:R-:W-:Y:S05]  /*47d0*/  BSYNC B1 ;  /* 0x0000000000017941 */ /* 0x000fea0003800000 */
.L_x_140:
        /* <DEDUP_REMOVED lines=10> */
.L_x_143:
[----:B------:R-:W-:Y:S05]  /*4880*/  BSYNC B1 ;  /* 0x0000000000017941 */ /* 0x000fea0003800000 */
.L_x_142:
        /* <DEDUP_REMOVED lines=10> */
.L_x_145:
[----:B------:R-:W-:Y:S05]  /*4930*/  BSYNC B1 ;  /* 0x0000000000017941 */ /* 0x000fea0003800000 */
.L_x_144:
        /* <DEDUP_REMOVED lines=9> */
.L_x_147:
[----:B------:R-:W-:Y:S05]  /*49d0*/  BSYNC B1 ;  /* 0x0000000000017941 */ /* 0x000fea0003800000 */
.L_x_146:
        /* <DEDUP_REMOVED lines=9> */
.L_x_149:
[----:B------:R-:W-:Y:S05]  /*4a70*/  BSYNC B1 ;  /* 0x0000000000017941 */ /* 0x000fea0003800000 */
.L_x_148:
        /* <DEDUP_REMOVED lines=10> */
.L_x_151:
[----:B------:R-:W-:Y:S05]  /*4b20*/  BSYNC B1 ;  /* 0x0000000000017941 */ /* 0x000fea0003800000 */
.L_x_150:
        /* <DEDUP_REMOVED lines=10> */
.L_x_153:
[----:B------:R-:W-:Y:S05]  /*4bd0*/  BSYNC B1 ;  /* 0x0000000000017941 */ /* 0x000fea0003800000 */
.L_x_152:
        /* <DEDUP_REMOVED lines=9> */
.L_x_155:
[----:B------:R-:W-:Y:S05]  /*4c70*/  BSYNC B1 ;  /* 0x0000000000017941 */ /* 0x000fea0003800000 */
.L_x_154:
        /* <DEDUP_REMOVED lines=9> */
.L_x_157:
[----:B------:R-:W-:Y:S05]  /*4d10*/  BSYNC B1 ;  /* 0x0000000000017941 */ /* 0x000fea0003800000 */
.L_x_156:
        /* <DEDUP_REMOVED lines=10> */
.L_x_159:
[----:B------:R-:W-:Y:S05]  /*4dc0*/  BSYNC B1 ;  /* 0x0000000000017941 */ /* 0x000fea0003800000 */
.L_x_158:
        /* <DEDUP_REMOVED lines=10> */
.L_x_161:
[----:B------:R-:W-:Y:S05]  /*4e70*/  BSYNC B1 ;  /* 0x0000000000017941 */ /* 0x000fea0003800000 */
.L_x_160:
        /* <DEDUP_REMOVED lines=9> */
.L_x_163:
[----:B------:R-:W-:Y:S05]  /*4f10*/  BSYNC B1 ;  /* 0x0000000000017941 */ /* 0x000fea0003800000 */
.L_x_162:
        /* <DEDUP_REMOVED lines=9> */
.L_x_165:
[----:B------:R-:W-:Y:S05]  /*4fb0*/  BSYNC B1 ;  /* 0x0000000000017941 */ /* 0x000fea0003800000 */
.L_x_164:
        /* <DEDUP_REMOVED lines=10> */
.L_x_167:
[----:B------:R-:W-:Y:S05]  /*5060*/  BSYNC B1 ;  /* 0x0000000000017941 */ /* 0x000fea0003800000 */
.L_x_166:
        /* <DEDUP_REMOVED lines=10> */
.L_x_169:
[----:B------:R-:W-:Y:S05]  /*5110*/  BSYNC B1 ;  /* 0x0000000000017941 */ /* 0x000fea0003800000 */
.L_x_168:
        /* <DEDUP_REMOVED lines=9> */
.L_x_171:
[----:B------:R-:W-:Y:S05]  /*51b0*/  BSYNC B1 ;  /* 0x0000000000017941 */ /* 0x000fea0003800000 */
.L_x_170:
        /* <DEDUP_REMOVED lines=9> */
.L_x_173:
[----:B------:R-:W-:Y:S05]  /*5250*/  BSYNC B1 ;  /* 0x0000000000017941 */ /* 0x000fea0003800000 */
.L_x_172:
        /* <DEDUP_REMOVED lines=10> */
.L_x_175:
[----:B------:R-:W-:Y:S05]  /*5300*/  BSYNC B1 ;  /* 0x0000000000017941 */ /* 0x000fea0003800000 */
.L_x_174:
        /* <DEDUP_REMOVED lines=10> */
.L_x_177:
[----:B------:R-:W-:Y:S05]  /*53b0*/  BSYNC B1 ;  /* 0x0000000000017941 */ /* 0x000fea0003800000 */
.L_x_176:
        /* <DEDUP_REMOVED lines=9> */
.L_x_179:
[----:B------:R-:W-:Y:S05]  /*5450*/  BSYNC B1 ;  /* 0x0000000000017941 */ /* 0x000fea0003800000 */
.L_x_178:
        /* <DEDUP_REMOVED lines=9> */
.L_x_181:
[----:B------:R-:W-:Y:S05]  /*54f0*/  BSYNC B1 ;  /* 0x0000000000017941 */ /* 0x000fea0003800000 */
.L_x_180:
        /* <DEDUP_REMOVED lines=10> */
.L_x_183:
[----:B------:R-:W-:Y:S05]  /*55a0*/  BSYNC B1 ;  /* 0x0000000000017941 */ /* 0x000fea0003800000 */
.L_x_182:
        /* <DEDUP_REMOVED lines=10> */
.L_x_185:
[----:B------:R-:W-:Y:S05]  /*5650*/  BSYNC B1 ;  /* 0x0000000000017941 */ /* 0x000fea0003800000 */
.L_x_184:
        /* <DEDUP_REMOVED lines=9> */
.L_x_187:
[----:B------:R-:W-:Y:S05]  /*56f0*/  BSYNC B1 ;  /* 0x0000000000017941 */ /* 0x000fea0003800000 */
.L_x_186:
        /* <DEDUP_REMOVED lines=9> */
.L_x_189:
[----:B------:R-:W-:Y:S05]  /*5790*/  BSYNC B1 ;  /* 0x0000000000017941 */ /* 0x000fea0003800000 */
.L_x_188:
        /* <DEDUP_REMOVED lines=10> */
.L_x_191:
[----:B------:R-:W-:Y:S05]  /*5840*/  BSYNC B1 ;  /* 0x0000000000017941 */ /* 0x000fea0003800000 */
.L_x_190:
        /* <DEDUP_REMOVED lines=10> */
.L_x_193:
[----:B------:R-:W-:Y:S05]  /*58f0*/  BSYNC B1 ;  /* 0x0000000000017941 */ /* 0x000fea0003800000 */
.L_x_192:
        /* <DEDUP_REMOVED lines=9> */
.L_x_195:
[----:B------:R-:W-:Y:S05]  /*5990*/  BSYNC B1 ;  /* 0x0000000000017941 */ /* 0x000fea0003800000 */
.L_x_194:
        /* <DEDUP_REMOVED lines=9> */
.L_x_197:
[----:B------:R-:W-:Y:S05]  /*5a30*/  BSYNC B1 ;  /* 0x0000000000017941 */ /* 0x000fea0003800000 */
.L_x_196:
        /* <DEDUP_REMOVED lines=10> */
.L_x_199:
[----:B------:R-:W-:Y:S05]  /*5ae0*/  BSYNC B1 ;  /* 0x0000000000017941 */ /* 0x000fea0003800000 */
.L_x_198:
        /* <DEDUP_REMOVED lines=10> */
.L_x_201:
[----:B------:R-:W-:Y:S05]  /*5b90*/  BSYNC B1 ;  /* 0x0000000000017941 */ /* 0x000fea0003800000 */
.L_x_200:
        /* <DEDUP_REMOVED lines=9> */
.L_x_203:
[----:B------:R-:W-:Y:S05]  /*5c30*/  BSYNC B1 ;  /* 0x0000000000017941 */ /* 0x000fea0003800000 */
.L_x_202:
        /* <DEDUP_REMOVED lines=9> */
.L_x_205:
[----:B------:R-:W-:Y:S05]  /*5cd0*/  BSYNC B1 ;  /* 0x0000000000017941 */ /* 0x000fea0003800000 */
.L_x_204:
        /* <DEDUP_REMOVED lines=10> */
.L_x_207:
[----:B------:R-:W-:Y:S05]  /*5d80*/  BSYNC B1 ;  /* 0x0000000000017941 */ /* 0x000fea0003800000 */
.L_x_206:
        /* <DEDUP_REMOVED lines=10> */
.L_x_209:
[----:B------:R-:W-:Y:S05]  /*5e30*/  BSYNC B1 ;  /* 0x0000000000017941 */ /* 0x000fea0003800000 */
.L_x_208:
        /* <DEDUP_REMOVED lines=9> */
.L_x_211:
[----:B------:R-:W-:Y:S05]  /*5ed0*/  BSYNC B1 ;  /* 0x0000000000017941 */ /* 0x000fea0003800000 */
.L_x_210:
        /* <DEDUP_REMOVED lines=9> */
.L_x_213:
[----:B------:R-:W-:Y:S05]  /*5f70*/  BSYNC B1 ;  /* 0x0000000000017941 */ /* 0x000fea0003800000 */
.L_x_212:
        /* <DEDUP_REMOVED lines=10> */
.L_x_215:
[----:B------:R-:W-:Y:S05]  /*6020*/  BSYNC B1 ;  /* 0x0000000000017941 */ /* 0x000fea0003800000 */
.L_x_214:
        /* <DEDUP_REMOVED lines=10> */
.L_x_217:
[----:B------:R-:W-:Y:S05]  /*60d0*/  BSYNC B1 ;  /* 0x0000000000017941 */ /* 0x000fea0003800000 */
.L_x_216:
        /* <DEDUP_REMOVED lines=9> */
.L_x_219:
[----:B------:R-:W-:Y:S05]  /*6170*/  BSYNC B1 ;  /* 0x0000000000017941 */ /* 0x000fea0003800000 */
.L_x_218:
        /* <DEDUP_REMOVED lines=9> */
.L_x_221:
[----:B------:R-:W-:Y:S05]  /*6210*/  BSYNC B1 ;  /* 0x0000000000017941 */ /* 0x000fea0003800000 */
.L_x_220:
        /* <DEDUP_REMOVED lines=10> */
.L_x_223:
[----:B------:R-:W-:Y:S05]  /*62c0*/  BSYNC B1 ;  /* 0x0000000000017941 */ /* 0x000fea0003800000 */
.L_x_222:
        /* <DEDUP_REMOVED lines=10> */
.L_x_225:
[----:B------:R-:W-:Y:S05]  /*6370*/  BSYNC B1 ;  /* 0x0000000000017941 */ /* 0x000fea0003800000 */
.L_x_224:
        /* <DEDUP_REMOVED lines=9> */
.L_x_227:
[----:B------:R-:W-:Y:S05]  /*6410*/  BSYNC B1 ;  /* 0x0000000000017941 */ /* 0x000fea0003800000 */
.L_x_226:
        /* <DEDUP_REMOVED lines=9> */
.L_x_229:
[----:B------:R-:W-:Y:S05]  /*64b0*/  BSYNC B1 ;  /* 0x0000000000017941 */ /* 0x000fea0003800000 */
.L_x_228:
        /* <DEDUP_REMOVED lines=10> */
.L_x_231:
[----:B------:R-:W-:Y:S05]  /*6560*/  BSYNC B1 ;  /* 0x0000000000017941 */ /* 0x000fea0003800000 */
.L_x_230:
        /* <DEDUP_REMOVED lines=10> */
.L_x_233:
[----:B------:R-:W-:Y:S05]  /*6610*/  BSYNC B1 ;  /* 0x0000000000017941 */ /* 0x000fea0003800000 */
.L_x_232:
        /* <DEDUP_REMOVED lines=9> */
.L_x_235:
[----:B------:R-:W-:Y:S05]  /*66b0*/  BSYNC B1 ;  /* 0x0000000000017941 */ /* 0x000fea0003800000 */
.L_x_234:
        /* <DEDUP_REMOVED lines=9> */
.L_x_237:
[----:B------:R-:W-:Y:S05]  /*6750*/  BSYNC B1 ;  /* 0x0000000000017941 */ /* 0x000fea0003800000 */
.L_x_236:
        /* <DEDUP_REMOVED lines=10> */
.L_x_239:
[----:B------:R-:W-:Y:S05]  /*6800*/  BSYNC B1 ;  /* 0x0000000000017941 */ /* 0x000fea0003800000 */
.L_x_238:
        /* <DEDUP_REMOVED lines=10> */
.L_x_241:
[----:B------:R-:W-:Y:S05]  /*68b0*/  BSYNC B1 ;  /* 0x0000000000017941 */ /* 0x000fea0003800000 */
.L_x_240:
        /* <DEDUP_REMOVED lines=9> */
.L_x_243:
[----:B------:R-:W-:Y:S05]  /*6950*/  BSYNC B1 ;  /* 0x0000000000017941 */ /* 0x000fea0003800000 */
.L_x_242:
        /* <DEDUP_REMOVED lines=9> */
.L_x_245:
[----:B------:R-:W-:Y:S05]  /*69f0*/  BSYNC B1 ;  /* 0x0000000000017941 */ /* 0x000fea0003800000 */
.L_x_244:
        /* <DEDUP_REMOVED lines=10> */
.L_x_247:
[----:B------:R-:W-:Y:S05]  /*6aa0*/  BSYNC B1 ;  /* 0x0000000000017941 */ /* 0x000fea0003800000 */
.L_x_246:
        /* <DEDUP_REMOVED lines=10> */
.L_x_249:
[----:B------:R-:W-:Y:S05]  /*6b50*/  BSYNC B1 ;  /* 0x0000000000017941 */ /* 0x000fea0003800000 */
.L_x_248:
        /* <DEDUP_REMOVED lines=9> */
.L_x_251:
[----:B------:R-:W-:Y:S05]  /*6bf0*/  BSYNC B1 ;  /* 0x0000000000017941 */ /* 0x000fea0003800000 */
.L_x_250:
        /* <DEDUP_REMOVED lines=9> */
.L_x_253:
[----:B------:R-:W-:Y:S05]  /*6c90*/  BSYNC B1 ;  /* 0x0000000000017941 */ /* 0x000fea0003800000 */
.L_x_252:
        /* <DEDUP_REMOVED lines=10> */
.L_x_255:
[----:B------:R-:W-:Y:S05]  /*6d40*/  BSYNC B1 ;  /* 0x0000000000017941 */ /* 0x000fea0003800000 */
.L_x_254:
        /* <DEDUP_REMOVED lines=10> */
.L_x_257:
[----:B------:R-:W-:Y:S05]  /*6df0*/  BSYNC B1 ;  /* 0x0000000000017941 */ /* 0x000fea0003800000 */
.L_x_256:
        /* <DEDUP_REMOVED lines=9> */
.L_x_259:
[----:B------:R-:W-:Y:S05]  /*6e90*/  BSYNC B1 ;  /* 0x0000000000017941 */ /* 0x000fea0003800000 */
.L_x_258:
        /* <DEDUP_REMOVED lines=9> */
.L_x_261:
[----:B------:R-:W-:Y:S05]  /*6f30*/  BSYNC B1 ;  /* 0x0000000000017941 */ /* 0x000fea0003800000 */
.L_x_260:
        /* <DEDUP_REMOVED lines=10> */
.L_x_263:
[----:B------:R-:W-:Y:S05]  /*6fe0*/  BSYNC B1 ;  /* 0x0000000000017941 */ /* 0x000fea0003800000 */
.L_x_262:
        /* <DEDUP_REMOVED lines=10> */
.L_x_265:
[----:B------:R-:W-:Y:S05]  /*7090*/  BSYNC B1 ;  /* 0x0000000000017941 */ /* 0x000fea0003800000 */
.L_x_264:
        /* <DEDUP_REMOVED lines=9> */
.L_x_267:
[----:B------:R-:W-:Y:S05]  /*7130*/  BSYNC B1 ;  /* 0x0000000000017941 */ /* 0x000fea0003800000 */
.L_x_266:
        /* <DEDUP_REMOVED lines=9> */
.L_x_269:
[----:B------:R-:W-:Y:S05]  /*71d0*/  BSYNC B1 ;  /* 0x0000000000017941 */ /* 0x000fea0003800000 */
.L_x_268:
        /* <DEDUP_REMOVED lines=10> */
.L_x_271:
[----:B------:R-:W-:Y:S05]  /*7280*/  BSYNC B1 ;  /* 0x0000000000017941 */ /* 0x000fea0003800000 */
.L_x_270:
        /* <DEDUP_REMOVED lines=10> */
.L_x_273:
[----:B------:R-:W-:Y:S05]  /*7330*/  BSYNC B1 ;  /* 0x0000000000017941 */ /* 0x000fea0003800000 */
.L_x_272:
        /* <DEDUP_REMOVED lines=9> */
.L_x_275:
[----:B------:R-:W-:Y:S05]  /*73d0*/  BSYNC B1 ;  /* 0x0000000000017941 */ /* 0x000fea0003800000 */
.L_x_274:
        /* <DEDUP_REMOVED lines=9> */
.L_x_277:
[----:B------:R-:W-:Y:S05]  /*7470*/  BSYNC B1 ;  /* 0x0000000000017941 */ /* 0x000fea0003800000 */
.L_x_276:
        /* <DEDUP_REMOVED lines=10> */
.L_x_279:
[----:B------:R-:W-:Y:S05]  /*7520*/  BSYNC B1 ;  /* 0x0000000000017941 */ /* 0x000fea0003800000 */
.L_x_278:
        /* <DEDUP_REMOVED lines=10> */
.L_x_281:
[----:B------:R-:W-:Y:S05]  /*75d0*/  BSYNC B1 ;  /* 0x0000000000017941 */ /* 0x000fea0003800000 */
.L_x_280:
[----:B-----5:R-:W-:Y:S01]  /*75e0*/  LOP3.LUT R3, R24, 0xffffe000, RZ, 0xc0, !PT ;  /* 0xffffe00018037812 */ /* 0x020fe200078ec0ff */
[----:B------:R-:W-:Y:S01]  /*75f0*/  BSSY B1, `(.L_x_282) ;  /* 0x0000008000017945 */ /* 0x000fe20003800000 */
[----:B------:R-:W-:-:S03]  /*7600*/  ISETP.GT.AND P1, PT, R0, 0x8, P1 ;  /* 0x000000080000780c */ /* 0x000fc60000f24270 */
[----:B01--4-:R-:W-:-:S04]  /*7610*/  FMUL R6, R3, R156 ;  /* 0x0000009c03067220 */ /* 0x013fc80000400000 */
[----:B------:R-:W-:-:S05]  /*7620*/  FFMA R149, R149, R155, R6 ;  /* 0x0000009b95957223 */ /* 0x000fca0000000006 */
[----:B------:R-:W-:-:S05]  /*7630*/  F2FP.TF32.F32.PACK_B R149, R149 ;  /* 0x00000095ff95723e */ /* 0x000fca00024050ff */
[----:B------:R0:W-:Y:S01]  /*7640*/  @P3 STG.E desc[UR36][R4.64+0x3e4], R149 ;  /* 0x0003e49504003986 */ /* 0x0001e2000c101924 */
[----:B------:R-:W-:Y:S05]  /*7650*/  @!P1 BRA `(.L_x_283) ;  /* 0x0000000000049947 */ /* 0x000fea0003800000 */
[----:B------:R1:W5:Y:S02]  /*7660*/  LDG.E.LTC128B R24, desc[UR36][R8.64+0x3e0] ;  /* 0x0003e02408187981 */ /* 0x000364000c1e1920 */
.L_x_283:
[----:B------:R-:W-:Y:S05]  /*7670*/  BSYNC B1 ;  /* 0x0000000000017941 */ /* 0x000fea0003800000 */
.L_x_282:
[----:B-----5:R-:W-:Y:S01]  /*7680*/  LOP3.LUT R3, R24, 0xffffe000, RZ, 0xc0, !PT ;  /* 0xffffe00018037812 */ /* 0x020fe200078ec0ff */
[----:B0-----:R-:W-:Y:S01]  /*7690*/  @P1 IMAD.MOV.U32 R4, RZ, RZ, R10 ;  /* 0x000000ffff041224 */ /* 0x001fe200078e000a */
[----:B------:R-:W-:Y:S01]  /*76a0*/  ISETP.GT.AND P0, PT, R0, 0x8, P0 ;  /* 0x000000080000780c */ /* 0x000fe20000704270 */
[----:B------:R-:W-:Y:S01]  /*76b0*/  @P1 IMAD.MOV.U32 R5, RZ, RZ, R11 ;  /* 0x000000ffff051224 */ /* 0x000fe200078e000b */
[----:B------:R-:W-:Y:S01]  /*76c0*/  BSSY B1, `(.L_x_284) ;  /* 0x0000007000017945 */ /* 0x000fe20003800000 */
[----:B------:R-:W-:-:S04]  /*76d0*/  FMUL R3, R3, R156 ;  /* 0x0000009c03037220 */ /* 0x000fc80000400000 */
[----:B------:R-:W-:-:S05]  /*76e0*/  FFMA R3, R150, R155, R3 ;  /* 0x0000009b96037223 */ /* 0x000fca0000000003 */
[----:B------:R-:W-:-:S05]  /*76f0*/  F2FP.TF32.F32.PACK_B R3, R3 ;  /* 0x00000003ff03723e */ /* 0x000fca00024050ff */
[----:B------:R0:W-:Y:S01]  /*7700*/  @P1 STG.E desc[UR36][R4.64+0x3e0], R3 ;  /* 0x0003e00304001986 */ /* 0x0001e2000c101924 */
[----:B------:R-:W-:Y:S05]  /*7710*/  @!P0 BRA `(.L_x_285) ;  /* 0x0000000000048947 */ /* 0x000fea0003800000 */
[----:B------:R4:W5:Y:S02]  /*7720*/  LDG.E.LTC128B R24, desc[UR36][R8.64+0x3e4] ;  /* 0x0003e42408187981 */ /* 0x000964000c1e1920 */
.L_x_285:
[----:B------:R-:W-:Y:S05]  /*7730*/  BSYNC B1 ;  /* 0x0000000000017941 */ /* 0x000fea0003800000 */
.L_x_284:
[----:B------:R-:W-:Y:S05]  /*7740*/  @!P0 BRA `(.L_x_286) ;  /* 0x0000002400308947 */ /* 0x000fea0003800000 */
[----:B0----5:R-:W-:-:S05]  /*7750*/  LOP3.LUT R3, R24, 0xffffe000, RZ, 0xc0, !PT ;  /* 0xffffe00018037812 */ /* 0x021fca00078ec0ff */
[----:B------:R-:W-:-:S04]  /*7760*/  FMUL R0, R3, R156 ;  /* 0x0000009c03007220 */ /* 0x000fc80000400000 */
[----:B------:R-:W-:-:S05]  /*7770*/  FFMA R151, R151, R155, R0 ;  /* 0x0000009b97977223 */ /* 0x000fca0000000000 */
[----:B------:R-:W-:-:S05]  /*7780*/  F2FP.TF32.F32.PACK_B R151, R151 ;  /* 0x00000097ff97723e */ /* 0x000fca00024050ff */
[----:B------:R0:W-:Y:S01]  /*7790*/  STG.E desc[UR36][R10.64+0x3e4], R151 ;  /* 0x0003e4970a007986 */ /* 0x0001e2000c101924 */
[----:B------:R-:W-:Y:S05]  /*77a0*/  BRA `(.L_x_286) ;  /* 0x0000002400187947 */ /* 0x000fea0003800000 */
.L_x_33:
[----:B------:R-:W-:Y:S01]  /*77b0*/  ISETP.GT.AND P3, PT, R3, 0x1, PT ;  /* 0x000000010300780c */ /* 0x000fe20003f64270 */
[----:B------:R-:W-:Y:S01]  /*77c0*/  ULDC.64 UR4, c[0x0][0x5c0] ;  /* 0x0001700000047ab9 */ /* 0x000fe20000000a00 */
[-C--:B------:R-:W-:Y:S01]  /*77d0*/  FMUL R9, R24, R155.reuse ;  /* 0x0000009b18097220 */ /* 0x080fe20000400000 */
[----:B------:R-:W-:Y:S01]  /*77e0*/  LEA R4, P4, R162, UR4, 0x2 ;  /* 0x00000004a2047c11 */ /* 0x000fe2000f8810ff */
[-C--:B------:R-:W-:Y:S01]  /*77f0*/  FMUL R25, R25, R155.reuse ;  /* 0x0000009b19197220 */ /* 0x080fe20000400000 */
[----:B------:R-:W-:Y:S01]  /*7800*/  ISETP.GT.AND P0, PT, R0, RZ, P3 ;  /* 0x000000ff0000720c */ /* 0x000fe20001f04270 */
[-C--:B------:R-:W-:Y:S01]  /*7810*/  FMUL R27, R27, R155.reuse ;  /* 0x0000009b1b1b7220 */ /* 0x080fe20000400000 */
[----:B------:R-:W-:Y:S01]  /*7820*/  LEA.HI.X R5, R162, UR5, R173, 0x2, P4 ;  /* 0x00000005a2057c11 */ /* 0x000fe2000a0f14ad */
[----:B------:R-:W-:Y:S01]  /*7830*/  FMUL R29, R29, R155 ;  /* 0x0000009b1d1d7220 */ /* 0x000fe20000400000 */
[----:B------:R-:W-:Y:S01]  /*7840*/  F2FP.TF32.F32.PACK_B R9, R9 ;  /* 0x00000009ff09723e */ /* 0x000fe200024050ff */
[----:B------:R-:W-:Y:S01]  /*7850*/  FMUL R31, R31, R155 ;  /* 0x0000009b1f1f7220 */ /* 0x000fe20000400000 */
[----:B------:R-:W-:Y:S01]  /*7860*/  F2FP.TF32.F32.PACK_B R25, R25 ;  /* 0x00000019ff19723e */ /* 0x000fe200024050ff */
[-C--:B------:R-:W-:Y:S01]  /*7870*/  FMUL R13, R32, R155.reuse ;  /* 0x0000009b200d7220 */ /* 0x080fe20000400000 */
[C---:B------:R-:W-:Y:S01]  /*7880*/  SHF.L.U64.HI R7, R10.reuse, 0x5, R11 ;  /* 0x000000050a077819 */ /* 0x040fe2000001020b */
[----:B------:R0:W-:Y:S01]  /*7890*/  @P2 STG.E desc[UR36][R4.64], R9 ;  /* 0x0000000904002986 */ /* 0x0001e2000c101924 */
[----:B------:R-:W-:Y:S01]  /*78a0*/  LEA R6, P4, R10, R4, 0x5 ;  /* 0x000000040a067211 */ /* 0x000fe200078828ff */
[-C--:B------:R-:W-:Y:S01]  /*78b0*/  FMUL R11, R26, R155.reuse ;  /* 0x0000009b1a0b7220 */ /* 0x080fe20000400000 */
[C---:B------:R-:W-:Y:S01]  /*78c0*/  ISETP.GT.AND P1, PT, R0.reuse, 0x8, P1 ;  /* 0x000000080000780c */ /* 0x040fe20000f24270 */
[----:B------:R-:W-:Y:S01]  /*78d0*/  @P0 STG.E desc[UR36][R4.64+0x4], R25 ;  /* 0x0000041904000986 */ /* 0x000fe2000c101924 */
[----:B------:R-:W-:Y:S01]  /*78e0*/  ISETP.GT.AND P2, PT, R3, 0x8, PT ;  /* 0x000000080300780c */ /* 0x000fe20003f44270 */
[----:B------:R-:W-:Y:S01]  /*78f0*/  IMAD.X R7, R7, 0x1, R5, P4 ;  /* 0x0000000107077824 */ /* 0x000fe200020e0605 */
[C---:B------:R-:W-:Y:S01]  /*7900*/  ISETP.GT.AND P3, PT, R0.reuse, 0x8, P3 ;  /* 0x000000080000780c */ /* 0x040fe20001f64270 */
[-C--:B------:R-:W-:Y:S01]  /*7910*/  FMUL R33, R33, R155.reuse ;  /* 0x0000009b21217220 */ /* 0x080fe20000400000 */
[----:B------:R-:W-:Y:S01]  /*7920*/  ISETP.GT.AND P0, PT, R3, 0x9, PT ;  /* 0x000000090300780c */ /* 0x000fe20003f04270 */
[-C--:B------:R-:W-:Y:S01]  /*7930*/  FMUL R35, R35, R155.reuse ;  /* 0x0000009b23237220 */ /* 0x080fe20000400000 */
[----:B------:R-:W-:Y:S01]  /*7940*/  ISETP.GT.AND P5, PT, R0, RZ, P2 ;  /* 0x000000ff0000720c */ /* 0x000fe200017a4270 */
[-C--:B0-----:R-:W-:Y:S01]  /*7950*/  FMUL R9, R28, R155.reuse ;  /* 0x0000009b1c097220 */ /* 0x081fe20000400000 */
[C---:B------:R-:W-:Y:S01]  /*7960*/  ISETP.GT.AND P4, PT, R0.reuse, RZ, P0 ;  /* 0x000000ff0000720c */ /* 0x040fe20000784270 */
[----:B------:R-:W-:Y:S01]  /*7970*/  FMUL R37, R37, R155 ;  /* 0x0000009b25257220 */ /* 0x000fe20000400000 */
[----:B------:R-:W-:Y:S01]  /*7980*/  F2FP.TF32.F32.PACK_B R11, R11 ;  /* 0x0000000bff0b723e */ /* 0x000fe200024050ff */
[----:B------:R-:W-:Y:S01]  /*7990*/  FMUL R39, R39, R155 ;  /* 0x0000009b27277220 */ /* 0x000fe20000400000 */
[----:B------:R-:W-:Y:S01]  /*79a0*/  F2FP.TF32.F32.PACK_B R27, R27 ;  /* 0x0000001bff1b723e */ /* 0x000fe200024050ff */
[----:B------:R-:W-:Y:S01]  /*79b0*/  FMUL R41, R41, R155 ;  /* 0x0000009b29297220 */ /* 0x000fe20000400000 */
[----:B------:R-:W-:Y:S01]  /*79c0*/  F2FP.TF32.F32.PACK_B R9, R9 ;  /* 0x00000009ff09723e */ /* 0x000fe200024050ff */
[----:B------:R0:W-:Y:S01]  /*79d0*/  @P1 STG.E desc[UR36][R6.64], R11 ;  /* 0x0000000b06001986 */ /* 0x0001e2000c101924 */
[----:B------:R-:W-:Y:S01]  /*79e0*/  F2FP.TF32.F32.PACK_B R29, R29 ;  /* 0x0000001dff1d723e */ /* 0x000fe200024050ff */
[-C--:B------:R-:W-:Y:S01]  /*79f0*/  FMUL R43, R43, R155.reuse ;  /* 0x0000009b2b2b7220 */ /* 0x080fe20000400000 */
[C---:B------:R-:W-:Y:S01]  /*7a00*/  ISETP.GT.AND P1, PT, R3.reuse, 0x10, PT ;  /* 0x000000100300780c */ /* 0x040fe20003f24270 */
[----:B------:R-:W-:Y:S01]  /*7a10*/  @P3 STG.E desc[UR36][R6.64+0x4], R27 ;  /* 0x0000041b06003986 */ /* 0x000fe2000c101924 */
[----:B------:R-:W-:Y:S01]  /*7a20*/  ISETP.GT.AND P3, PT, R3, 0x11, PT ;  /* 0x000000110300780c */ /* 0x000fe20003f64270 */
[-C--:B------:R-:W-:Y:S01]  /*7a30*/  FMUL R45, R45, R155.reuse ;  /* 0x0000009b2d2d7220 */ /* 0x080fe20000400000 */
[C---:B------:R-:W-:Y:S01]  /*7a40*/  ISETP.GT.AND P2, PT, R0.reuse, 0x8, P2 ;  /* 0x000000080000780c */ /* 0x040fe20001744270 */
[----:B------:R1:W-:Y:S01]  /*7a50*/  @P5 STG.E desc[UR36][R4.64+0x20], R9 ;  /* 0x0000200904005986 */ /* 0x0003e2000c101924 */
[C---:B------:R-:W-:Y:S01]  /*7a60*/  ISETP.GT.AND P0, PT, R0.reuse, 0x8, P0 ;  /* 0x000000080000780c */ /* 0x040fe20000704270 */
[-C--:B------:R-:W-:Y:S01]  /*7a70*/  FMUL R47, R47, R155.reuse ;  /* 0x0000009b2f2f7220 */ /* 0x080fe20000400000 */
[----:B------:R-:W-:Y:S01]  /*7a80*/  ISETP.GT.AND P5, PT, R0, RZ, P1 ;  /* 0x000000ff0000720c */ /* 0x000fe20000fa4270 */
[----:B------:R-:W-:Y:S01]  /*7a90*/  @P4 STG.E desc[UR36][R4.64+0x24], R29 ;  /* 0x0000241d04004986 */ /* 0x000fe2000c101924 */
[-C--:B0-----:R-:W-:Y:S01]  /*7aa0*/  FMUL R11, R30, R155.reuse ;  /* 0x0000009b1e0b7220 */ /* 0x081fe20000400000 */
[----:B------:R-:W-:Y:S01]  /*7ab0*/  ISETP.GT.AND P4, PT, R0, RZ, P3 ;  /* 0x000000ff0000720c */ /* 0x000fe20001f84270 */
[----:B------:R-:W-:Y:S01]  /*7ac0*/  FMUL R49, R49, R155 ;  /* 0x0000009b31317220 */ /* 0x000fe20000400000 */
[----:B------:R-:W-:Y:S01]  /*7ad0*/  F2FP.TF32.F32.PACK_B R31, R31 ;  /* 0x0000001fff1f723e */ /* 0x000fe200024050ff */
[----:B------:R-:W-:Y:S01]  /*7ae0*/  FMUL R51, R51, R155 ;  /* 0x0000009b33337220 */ /* 0x000fe20000400000 */
[----:B------:R-:W-:Y:S01]  /*7af0*/  F2FP.TF32.F32.PACK_B R11, R11 ;  /* 0x0000000bff0b723e */ /* 0x000fe200024050ff */
[----:B------:R-:W-:Y:S01]  /*7b00*/  FMUL R53, R53, R155 ;  /* 0x0000009b35357220 */ /* 0x000fe20000400000 */
[----:B------:R-:W-:Y:S01]  /*7b10*/  F2FP.TF32.F32.PACK_B R13, R13 ;  /* 0x0000000dff0d723e */ /* 0x000fe200024050ff */
[----:B-1----:R-:W-:Y:S01]  /*7b20*/  FMUL R9, R34, R155 ;  /* 0x0000009b22097220 */ /* 0x002fe20000400000 */
[----:B------:R-:W-:Y:S01]  /*7b30*/  F2FP.TF32.F32.PACK_B R33, R33 ;  /* 0x00000021ff21723e */ /* 0x000fe200024050ff */
[----:B------:R0:W-:Y:S01]  /*7b40*/  @P2 STG.E desc[UR36][R6.64+0x20], R11 ;  /* 0x0000200b06002986 */ /* 0x0001e2000c101924 */
[C---:B------:R-:W-:Y:S01]  /*7b50*/  ISETP.GT.AND P1, PT, R0.reuse, 0x8, P1 ;  /* 0x000000080000780c */ /* 0x040fe20000f24270 */
[-C--:B------:R-:W-:Y:S01]  /*7b60*/  FMUL R55, R55, R155.reuse ;  /* 0x0000009b37377220 */ /* 0x080fe20000400000 */
[C---:B------:R-:W-:Y:S01]  /*7b70*/  ISETP.GT.AND P2, PT, R3.reuse, 0x19, PT ;  /* 0x000000190300780c */ /* 0x040fe20003f44270 */
[----:B------:R-:W-:Y:S01]  /*7b80*/  @P0 STG.E desc[UR36][R6.64+0x24], R31 ;  /* 0x0000241f06000986 */ /* 0x000fe2000c101924 */
[----:B------:R-:W-:Y:S01]  /*7b90*/  ISETP.GT.AND P0, PT, R3, 0x18, PT ;  /* 0x000000180300780c */ /* 0x000fe20003f04270 */
[----:B------:R-:W-:Y:S01]  /*7ba0*/  FMUL R57, R57, R155 ;  /* 0x0000009b39397220 */ /* 0x000fe20000400000 */
[----:B------:R-:W-:Y:S01]  /*7bb0*/  F2FP.TF32.F32.PACK_B R9, R9 ;  /* 0x00000009ff09723e */ /* 0x000fe200024050ff */
[----:B------:R1:W-:Y:S01]  /*7bc0*/  @P5 STG.E desc[UR36][R4.64+0x40], R13 ;  /* 0x0000400d04005986 */ /* 0x0003e2000c101924 */
[C---:B------:R-:W-:Y:S01]  /*7bd0*/  ISETP.GT.AND P5, PT, R0.reuse, RZ, P0 ;  /* 0x000000ff0000720c */ /* 0x040fe200007a4270 */
[----:B------:R-:W-:Y:S01]  /*7be0*/  FMUL R59, R59, R155 ;  /* 0x0000009b3b3b7220 */ /* 0x000fe20000400000 */
[----:B------:R-:W-:Y:S01]  /*7bf0*/  F2FP.TF32.F32.PACK_B R35, R35 ;  /* 0x00000023ff23723e */ /* 0x000fe200024050ff */
[----:B------:R-:W-:Y:S01]  /*7c00*/  @P4 STG.E desc[UR36][R4.64+0x44], R33 ;  /* 0x0000442104004986 */ /* 0x000fe2000c101924 */
[----:B------:R-:W-:Y:S01]  /*7c10*/  ISETP.GT.AND P4, PT, R0, 0x8, P3 ;  /* 0x000000080000780c */ /* 0x000fe20001f84270 */
[----:B0-----:R-:W-:Y:S01]  /*7c20*/  FMUL R11, R36, R155 ;  /* 0x0000009b240b7220 */ /* 0x001fe20000400000 */
[----:B------:R-:W-:Y:S01]  /*7c30*/  ISETP.GT.AND P3, PT, R0, RZ, P2 ;  /* 0x000000ff0000720c */ /* 0x000fe20001764270 */
[----:B------:R0:W-:Y:S01]  /*7c40*/  @P1 STG.E desc[UR36][R6.64+0x40], R9 ;  /* 0x0000400906001986 */ /* 0x0001e2000c101924 */
[----:B------:R-:W-:Y:S01]  /*7c50*/  F2FP.TF32.F32.PACK_B R37, R37 ;  /* 0x00000025ff25723e */ /* 0x000fe200024050ff */
[----:B------:R-:W-:Y:S01]  /*7c60*/  FMUL R61, R61, R155 ;  /* 0x0000009b3d3d7220 */ /* 0x000fe20000400000 */
[----:B------:R-:W-:Y:S01]  /*7c70*/  F2FP.TF32.F32.PACK_B R11, R11 ;  /* 0x0000000bff0b723e */ /* 0x000fe200024050ff */
[-C--:B-1----:R-:W-:Y:S01]  /*7c80*/  FMUL R13, R40, R155.reuse ;  /* 0x0000009b280d7220 */ /* 0x082fe20000400000 */
[----:B------:R-:W-:Y:S01]  /*7c90*/  ISETP.GT.AND P1, PT, R3, 0x20, PT ;  /* 0x000000200300780c */ /* 0x000fe20003f24270 */
[-C--:B------:R-:W-:Y:S01]  /*7ca0*/  FMUL R63, R63, R155.reuse ;  /* 0x0000009b3f3f7220 */ /* 0x080fe20000400000 */
[C---:B------:R-:W-:Y:S01]  /*7cb0*/  ISETP.GT.AND P0, PT, R0.reuse, 0x8, P0 ;  /* 0x000000080000780c */ /* 0x040fe20000704270 */
[----:B------:R-:W-:Y:S01]  /*7cc0*/  FMUL R65, R65, R155 ;  /* 0x0000009b41417220 */ /* 0x000fe20000400000 */
[----:B------:R-:W-:Y:S01]  /*7cd0*/  F2FP.TF32.F32.PACK_B R39, R39 ;  /* 0x00000027ff27723e */ /* 0x000fe200024050ff */
[----:B------:R-:W-:Y:S01]  /*7ce0*/  @P4 STG.E desc[UR36][R6.64+0x44], R35 ;  /* 0x0000442306004986 */ /* 0x000fe2000c101924 */
[----:B------:R-:W-:Y:S01]  /*7cf0*/  ISETP.GT.AND P4, PT, R0, 0x8, P2 ;  /* 0x000000080000780c */ /* 0x000fe20001784270 */
[-C--:B0-----:R-:W-:Y:S01]  /*7d00*/  FMUL R9, R38, R155.reuse ;  /* 0x0000009b26097220 */ /* 0x081fe20000400000 */
[----:B------:R-:W-:Y:S01]  /*7d10*/  ISETP.GT.AND P2, PT, R3, 0x21, PT ;  /* 0x000000210300780c */ /* 0x000fe20003f44270 */
[----:B------:R0:W-:Y:S01]  /*7d20*/  @P5 STG.E desc[UR36][R4.64+0x60], R11 ;  /* 0x0000600b04005986 */ /* 0x0001e2000c101924 */
[C---:B------:R-:W-:Y:S01]  /*7d30*/  ISETP.GT.AND P5, PT, R0.reuse, RZ, P1 ;  /* 0x000000ff0000720c */ /* 0x040fe20000fa4270 */
[----:B------:R-:W-:Y:S01]  /*7d40*/  FMUL R67, R67, R155 ;  /* 0x0000009b43437220 */ /* 0x000fe20000400000 */
[----:B------:R-:W-:Y:S01]  /*7d50*/  F2FP.TF32.F32.PACK_B R9, R9 ;  /* 0x00000009ff09723e */ /* 0x000fe200024050ff */
[----:B------:R-:W-:Y:S01]  /*7d60*/  @P3 STG.E desc[UR36][R4.64+0x64], R37 ;  /* 0x0000642504003986 */ /* 0x000fe2000c101924 */
[C---:B------:R-:W-:Y:S01]  /*7d70*/  ISETP.GT.AND P3, PT, R0.reuse, RZ, P2 ;  /* 0x000000ff0000720c */ /* 0x040fe20001764270 */
[----:B------:R-:W-:Y:S01]  /*7d80*/  FMUL R69, R69, R155 ;  /* 0x0000009b45457220 */ /* 0x000fe20000400000 */
[----:B------:R-:W-:Y:S01]  /*7d90*/  F2FP.TF32.F32.PACK_B R13, R13 ;  /* 0x0000000dff0d723e */ /* 0x000fe200024050ff */
[----:B------:R1:W-:Y:S01]  /*7da0*/  @P0 STG.E desc[UR36][R6.64+0x60], R9 ;  /* 0x0000600906000986 */ /* 0x0003e2000c101924 */
[----:B------:R-:W-:Y:S01]  /*7db0*/  F2FP.TF32.F32.PACK_B R41, R41 ;  /* 0x00000029ff29723e */ /* 0x000fe200024050ff */
[-C--:B------:R-:W-:Y:S01]  /*7dc0*/  FMUL R71, R71, R155.reuse ;  /* 0x0000009b47477220 */ /* 0x080fe20000400000 */
[C---:B------:R-:W-:Y:S01]  /*7dd0*/  ISETP.GT.AND P0, PT, R3.reuse, 0x28, PT ;  /* 0x000000280300780c */ /* 0x040fe20003f04270 */
[----:B------:R-:W-:Y:S01]  /*7de0*/  @P4 STG.E desc[UR36][R6.64+0x64], R39 ;  /* 0x0000642706004986 */ /* 0x000fe2000c101924 */
[----:B------:R-:W-:Y:S01]  /*7df0*/  ISETP.GT.AND P1, PT, R0, 0x8, P1 ;  /* 0x000000080000780c */ /* 0x000fe20000f24270 */
[-C--:B0-----:R-:W-:Y:S01]  /*7e00*/  FMUL R11, R44, R155.reuse ;  /* 0x0000009b2c0b7220 */ /* 0x081fe20000400000 */
[C---:B------:R-:W-:Y:S01]  /*7e10*/  ISETP.GT.AND P4, PT, R0.reuse, 0x8, P2 ;  /* 0x000000080000780c */ /* 0x040fe20001784270 */
[----:B------:R0:W-:Y:S01]  /*7e20*/  @P5 STG.E desc[UR36][R4.64+0x80], R13 ;  /* 0x0000800d04005986 */ /* 0x0001e2000c101924 */
[----:B------:R-:W-:Y:S01]  /*7e30*/  ISETP.GT.AND P2, PT, R3, 0x29, PT ;  /* 0x000000290300780c */ /* 0x000fe20003f44270 */
[-C--:B------:R-:W-:Y:S01]  /*7e40*/  FMUL R73, R73, R155.reuse ;  /* 0x0000009b49497220 */ /* 0x080fe20000400000 */
[----:B------:R-:W-:Y:S01]  /*7e50*/  ISETP.GT.AND P5, PT, R0, RZ, P0 ;  /* 0x000000ff0000720c */ /* 0x000fe200007a4270 */
[-C--:B-1----:R-:W-:Y:S01]  /*7e60*/  FMUL R9, R42, R155.reuse ;  /* 0x0000009b2a097220 */ /* 0x082fe20000400000 */
[----:B------:R-:W-:Y:S01]  /*7e70*/  @P3 STG.E desc[UR36][R4.64+0x84], R41 ;  /* 0x0000842904003986 */ /* 0x000fe2000c101924 */
[----:B------:R-:W-:Y:S01]  /*7e80*/  ISETP.GT.AND P3, PT, R0, RZ, P2 ;  /* 0x000000ff0000720c */ /* 0x000fe20001764270 */
[----:B------:R-:W-:Y:S01]  /*7e90*/  FMUL R75, R75, R155 ;  /* 0x0000009b4b4b7220 */ /* 0x000fe20000400000 */
[----:B------:R-:W-:Y:S01]  /*7ea0*/  F2FP.TF32.F32.PACK_B R43, R43 ;  /* 0x0000002bff2b723e */ /* 0x000fe200024050ff */
[----:B------:R-:W-:Y:S01]  /*7eb0*/  FMUL R77, R77, R155 ;  /* 0x0000009b4d4d7220 */ /* 0x000fe20000400000 */
[----:B------:R-:W-:Y:S01]  /*7ec0*/  F2FP.TF32.F32.PACK_B R9, R9 ;  /* 0x00000009ff09723e */ /* 0x000fe200024050ff */
[----:B------:R-:W-:Y:S01]  /*7ed0*/  FMUL R79, R79, R155 ;  /* 0x0000009b4f4f7220 */ /* 0x000fe20000400000 */
[----:B------:R-:W-:Y:S01]  /*7ee0*/  F2FP.TF32.F32.PACK_B R11, R11 ;  /* 0x0000000bff0b723e */ /* 0x000fe200024050ff */
[----:B0-----:R-:W-:Y:S01]  /*7ef0*/  FMUL R13, R48, R155 ;  /* 0x0000009b300d7220 */ /* 0x001fe20000400000 */
[----:B------:R-:W-:Y:S01]  /*7f00*/  F2FP.TF32.F32.PACK_B R45, R45 ;  /* 0x0000002dff2d723e */ /* 0x000fe200024050ff */
[----:B------:R0:W-:Y:S01]  /*7f10*/  @P1 STG.E desc[UR36][R6.64+0x80], R9 ;  /* 0x0000800906001986 */ /* 0x0001e2000c101924 */
[----:B------:R-:W-:Y:S01]  /*7f20*/  ISETP.GT.AND P1, PT, R3, 0x30, PT ;  /* 0x000000300300780c */ /* 0x000fe20003f24270 */
[-C--:B------:R-:W-:Y:S01]  /*7f30*/  FMUL R81, R81, R155.reuse ;  /* 0x0000009b51517220 */ /* 0x080fe20000400000 */
[C---:B------:R-:W-:Y:S01]  /*7f40*/  ISETP.GT.AND P0, PT, R0.reuse, 0x8, P0 ;  /* 0x000000080000780c */ /* 0x040fe20000704270 */
[----:B------:R-:W-:Y:S01]  /*7f50*/  @P4 STG.E desc[UR36][R6.64+0x84], R43 ;  /* 0x0000842b06004986 */ /* 0x000fe2000c101924 */
[C---:B------:R-:W-:Y:S01]  /*7f60*/  ISETP.GT.AND P4, PT, R0.reuse, 0x8, P2 ;  /* 0x000000080000780c */ /* 0x040fe20001784270 */
[-C--:B------:R-:W-:Y:S01]  /*7f70*/  FMUL R83, R83, R155.reuse ;  /* 0x0000009b53537220 */ /* 0x080fe20000400000 */
[----:B------:R-:W-:Y:S01]  /*7f80*/  ISETP.GT.AND P2, PT, R3, 0x31, PT ;  /* 0x000000310300780c */ /* 0x000fe20003f44270 */
[----:B------:R1:W-:Y:S01]  /*7f90*/  @P5 STG.E desc[UR36][R4.64+0xa0], R11 ;  /* 0x0000a00b04005986 */ /* 0x0003e2000c101924 */
[----:B------:R-:W-:Y:S01]  /*7fa0*/  ISETP.GT.AND P5, PT, R0, RZ, P1 ;  /* 0x000000ff0000720c */ /* 0x000fe20000fa4270 */
[----:B------:R-:W-:Y:S01]  /*7fb0*/  FMUL R85, R85, R155 ;  /* 0x0000009b55557220 */ /* 0x000fe20000400000 */
[----:B------:R-:W-:Y:S01]  /*7fc0*/  F2FP.TF32.F32.PACK_B R47, R47 ;  /* 0x0000002fff2f723e */ /* 0x000fe200024050ff */
[-C--:B0-----:R-:W-:Y:S01]  /*7fd0*/  FMUL R9, R46, R155.reuse ;  /* 0x0000009b2e097220 */ /* 0x081fe20000400000 */
        /* <DEDUP_REMOVED lines=8> */
[-C--:B-1----:R-:W-:Y:S01]  /*8060*/  FMUL R11, R52, R155.reuse ;  /* 0x0000009b340b7220 */ /* 0x082fe20000400000 */
[C---:B------:R-:W-:Y:S01]  /*8070*/  ISETP.GT.AND P1, PT, R0.reuse, 0x8, P1 ;  /* 0x000000080000780c */ /* 0x040fe20000f24270 */
[----:B------:R0:W-:Y:S01]  /*8080*/  @P0 STG.E desc[UR36][R6.64+0xa0], R9 ;  /* 0x0000a00906000986 */ /* 0x0001e2000c101924 */
[----:B------:R-:W-:Y:S01]  /*8090*/  ISETP.GT.AND P0, PT, R3, 0x38, PT ;  /* 0x000000380300780c */ /* 0x000fe20003f04270 */
[----:B------:R-:W-:Y:S01]  /*80a0*/  FMUL R93, R93, R155 ;  /* 0x0000009b5d5d7220 */ /* 0x000fe20000400000 */
[----:B------:R-:W-:Y:S01]  /*80b0*/  F2FP.TF32.F32.PACK_B R51, R51 ;  /* 0x00000033ff33723e */ /* 0x000fe200024050ff */
        /* <DEDUP_REMOVED lines=10> */
[C---:B------:R-:W-:Y:S01]  /*8160*/  ISETP.GT.AND P3, PT, R0.reuse, RZ, P2 ;  /* 0x000000ff0000720c */ /* 0x040fe20001764270 */
[----:B------:R-:W-:Y:S01]  /*8170*/  FMUL R99, R99, R155 ;  /* 0x0000009b63637220 */ /* 0x000fe20000400000 */
[----:B------:R-:W-:Y:S01]  /*8180*/  F2FP.TF32.F32.PACK_B R53, R53 ;  /* 0x00000035ff35723e */ /* 0x000fe200024050ff */
[----:B------:R-:W-:Y:S01]  /*8190*/  FMUL R101, R101, R155 ;  /* 0x0000009b65657220 */ /* 0x000fe20000400000 */
[----:B------:R-:W-:Y:S01]  /*81a0*/  F2FP.TF32.F32.PACK_B R9, R9 ;  /* 0x00000009ff09723e */ /* 0x000fe200024050ff */
[-C--:B------:R-:W-:Y:S01]  /*81b0*/  FMUL R103, R103, R155.reuse ;  /* 0x0000009b67677220 */ /* 0x080fe20000400000 */
[----:B------:R-:W-:Y:S01]  /*81c0*/  ISETP.GT.AND P0, PT, R0, 0x8, P0 ;  /* 0x000000080000780c */ /* 0x000fe20000704270 */
[----:B-1----:R-:W-:Y:S01]  /*81d0*/  FMUL R13, R56, R155 ;  /* 0x0000009b380d7220 */ /* 0x002fe20000400000 */
[----:B------:R-:W-:Y:S01]  /*81e0*/  F2FP.TF32.F32.PACK_B R55, R55 ;  /* 0x00000037ff37723e */ /* 0x000fe200024050ff */
        /* <DEDUP_REMOVED lines=15> */
[-C--:B------:R-:W-:Y:S01]  /*82e0*/  FMUL R111, R111, R155.reuse ;  /* 0x0000009b6f6f7220 */ /* 0x080fe20000400000 */
[----:B------:R-:W-:Y:S01]  /*82f0*/  ISETP.GT.AND P1, PT, R0, 0x8, P1 ;  /* 0x000000080000780c */ /* 0x000fe20000f24270 */
[----:B------:R-:W-:Y:S01]  /*8300*/  FMUL R113, R113, R155 ;  /* 0x0000009b71717220 */ /* 0x000fe20000400000 */
[----:B------:R-:W-:Y:S01]  /*8310*/  F2FP.TF32.F32.PACK_B R9, R9 ;  /* 0x00000009ff09723e */ /* 0x000fe200024050ff */
[-C--:B------:R-:W-:Y:S01]  /*8320*/  FMUL R115, R115, R155.reuse ;  /* 0x0000009b73737220 */ /* 0x080fe20000400000 */
[----:B-1----:R-:W-:Y:S01]  /*8330*/  FMUL R11, R60, R155 ;  /* 0x0000009b3c0b7220 */ /* 0x002fe20000400000 */
[----:B------:R-:W-:Y:S01]  /*8340*/  F2FP.TF32.F32.PACK_B R59, R59 ;  /* 0x0000003bff3b723e */ /* 0x000fe200024050ff */
[-C--:B------:R-:W-:Y:S01]  /*8350*/  FMUL R117, R117, R155.reuse ;  /* 0x0000009b75757220 */ /* 0x080fe20000400000 */
        /* <DEDUP_REMOVED lines=58> */
[----:B0-----:R-:W-:Y:S01]  /*8700*/  FMUL R9, R66, R155 ;  /* 0x0000009b42097220 */ /* 0x001fe20000400000 */
[----:B------:R-:W-:Y:S01]  /*8710*/  @P3 STG.E desc[UR36][R4.64+0x144], R65 ;  /* 0x0001444104003986 */ /* 0x000fe2000c101924 */
[----:B------:R-:W-:-:S02]  /*8720*/  ISETP.GT.AND P3, PT, R0, RZ, P2 ;  /* 0x000000ff0000720c */ /* 0x000fc40001764270 */
[----:B------:R-:W-:Y:S02]  /*8730*/  ISETP.GT.AND P0, PT, R0, 0x8, P0 ;  /* 0x000000080000780c */ /* 0x000fe40000704270 */
[----:B------:R-:W-:Y:S01]  /*8740*/  F2FP.TF32.F32.PACK_B R9, R9 ;  /* 0x00000009ff09723e */ /* 0x000fe200024050ff */
[----:B-1----:R-:W-:Y:S01]  /*8750*/  FMUL R13, R72, R155 ;  /* 0x0000009b480d7220 */ /* 0x002fe20000400000 */
[----:B------:R-:W-:-:S03]  /*8760*/  F2FP.TF32.F32.PACK_B R71, R71 ;  /* 0x00000047ff47723e */ /* 0x000fc600024050ff */
[----:B------:R0:W-:Y:S01]  /*8770*/  @P1 STG.E desc[UR36][R6.64+0x140], R9 ;  /* 0x0001400906001986 */ /* 0x0001e2000c101924 */
[C---:B------:R-:W-:Y:S02]  /*8780*/  ISETP.GT.AND P1, PT, R3.reuse, 0x60, PT ;  /* 0x000000600300780c */ /* 0x040fe40003f24270 */
[----:B------:R-:W-:Y:S01]  /*8790*/  F2FP.TF32.F32.PACK_B R13, R13 ;  /* 0x0000000dff0d723e */ /* 0x000fe200024050ff */
[----:B------:R-:W-:Y:S01]  /*87a0*/  @P4 STG.E desc[UR36][R6.64+0x144], R67 ;  /* 0x0001444306004986 */ /* 0x000fe2000c101924 */
[C---:B------:R-:W-:Y:S02]  /*87b0*/  ISETP.GT.AND P4, PT, R0.reuse, 0x8, P2 ;  /* 0x000000080000780c */ /* 0x040fe40001784270 */
[----:B------:R-:W-:Y:S01]  /*87c0*/  ISETP.GT.AND P2, PT, R3, 0x61, PT ;  /* 0x000000610300780c */ /* 0x000fe20003f44270 */
[----:B------:R1:W-:Y:S01]  /*87d0*/  @P5 STG.E desc[UR36][R4.64+0x160], R11 ;  /* 0x0001600b04005986 */ /* 0x0003e2000c101924 */
[----:B------:R-:W-:Y:S02]  /*87e0*/  ISETP.GT.AND P5, PT, R0, RZ, P1 ;  /* 0x000000ff0000720c */ /* 0x000fe40000fa4270 */
        /* <DEDUP_REMOVED lines=257> */
[----:B------:R-:W-:Y:S01]  /*9800*/  @P3 STG.E desc[UR36][R4.64+0x364], R133 ;  /* 0x0003648504003986 */ /* 0x000fe2000c101924 */
[----:B0-----:R-:W-:Y:S01]  /*9810*/  FMUL R9, R134, R155 ;  /* 0x0000009b86097220 */ /* 0x001fe20000400000 */
[----:B------:R-:W-:-:S02]  /*9820*/  ISETP.GT.AND P3, PT, R0, RZ, P2 ;  /* 0x000000ff0000720c */ /* 0x000fc40001764270 */
[----:B------:R-:W-:Y:S02]  /*9830*/  ISETP.GT.AND P1, PT, R0, 0x8, P1 ;  /* 0x000000080000780c */ /* 0x000fe40000f24270 */
[----:B------:R-:W-:Y:S01]  /*9840*/  F2FP.TF32.F32.PACK_B R9, R9 ;  /* 0x00000009ff09723e */ /* 0x000fe200024050ff */
[----:B-1----:R-:W-:Y:S01]  /*9850*/  FMUL R11, R140, R155 ;  /* 0x0000009b8c0b7220 */ /* 0x002fe20000400000 */
[----:B------:R-:W-:-:S03]  /*9860*/  F2FP.TF32.F32.PACK_B R139, R139 ;  /* 0x0000008bff8b723e */ /* 0x000fc600024050ff */
[----:B------:R0:W-:Y:S01]  /*9870*/  @P0 STG.E desc[UR36][R6.64+0x360], R9 ;  /* 0x0003600906000986 */ /* 0x0001e2000c101924 */
[----:B------:R-:W-:Y:S02]  /*9880*/  F2FP.TF32.F32.PACK_B R141, R141 ;  /* 0x0000008dff8d723e */ /* 0x000fe400024050ff */
[----:B------:R-:W-:Y:S01]  /*9890*/  F2FP.TF32.F32.PACK_B R11, R11 ;  /* 0x0000000bff0b723e */ /* 0x000fe200024050ff */
[----:B------:R-:W-:Y:S01]  /*98a0*/  @P4 STG.E desc[UR36][R6.64+0x364], R135 ;  /* 0x0003648706004986 */ /* 0x000fe2000c101924 */
[C---:B------:R-:W-:Y:S02]  /*98b0*/  ISETP.GT.AND P4, PT, R3.reuse, 0xe8, PT ;  /* 0x000000e80300780c */ /* 0x040fe40003f84270 */
[----:B------:R-:W-:Y:S01]  /*98c0*/  F2FP.TF32.F32.PACK_B R143, R143 ;  /* 0x0000008fff8f723e */ /* 0x000fe200024050ff */
[----:B------:R1:W-:Y:S01]  /*98d0*/  @P5 STG.E desc[UR36][R4.64+0x380], R13 ;  /* 0x0003800d04005986 */ /* 0x0003e2000c101924 */
[----:B------:R-:W-:Y:S02]  /*98e0*/  ISETP.GT.AND P5, PT, R3, 0xe9, PT ;  /* 0x000000e90300780c */ /* 0x000fe40003fa4270 */
[----:B------:R-:W-:Y:S01]  /*98f0*/  F2FP.TF32.F32.PACK_B R145, R145 ;  /* 0x00000091ff91723e */ /* 0x000fe200024050ff */
[----:B------:R-:W-:Y:S01]  /*9900*/  @P3 STG.E desc[UR36][R4.64+0x384], R137 ;  /* 0x0003848904003986 */ /* 0x000fe2000c101924 */
[----:B------:R-:W-:Y:S01]  /*9910*/  ISETP.GT.AND P3, PT, R0, 0x8, P2 ;  /* 0x000000080000780c */ /* 0x000fe20001764270 */
[----:B0-----:R-:W-:Y:S01]  /*9920*/  FMUL R9, R138, R155 ;  /* 0x0000009b8a097220 */ /* 0x001fe20000400000 */
[----:B------:R-:W-:-:S02]  /*9930*/  ISETP.GT.AND P2, PT, R0, RZ, P4 ;  /* 0x000000ff0000720c */ /* 0x000fc40002744270 */
[C---:B------:R-:W-:Y:S02]  /*9940*/  ISETP.GT.AND P0, PT, R0.reuse, RZ, P5 ;  /* 0x000000ff0000720c */ /* 0x040fe40002f04270 */
[----:B------:R-:W-:Y:S01]  /*9950*/  ISETP.GT.AND P4, PT, R0, 0x8, P4 ;  /* 0x000000080000780c */ /* 0x000fe20002784270 */
[----:B-1----:R-:W-:Y:S01]  /*9960*/  FMUL R13, R142, R155 ;  /* 0x0000009b8e0d7220 */ /* 0x002fe20000400000 */
[----:B------:R-:W-:Y:S02]  /*9970*/  ISETP.GT.AND P5, PT, R0, 0x8, P5 ;  /* 0x000000080000780c */ /* 0x000fe40002fa4270 */
[----:B------:R-:W-:Y:S02]  /*9980*/  F2FP.TF32.F32.PACK_B R9, R9 ;  /* 0x00000009ff09723e */ /* 0x000fe400024050ff */
[----:B------:R-:W-:Y:S02]  /*9990*/  F2FP.TF32.F32.PACK_B R13, R13 ;  /* 0x0000000dff0d723e */ /* 0x000fe400024050ff */
[----:B------:R-:W-:Y:S01]  /*99a0*/  F2FP.TF32.F32.PACK_B R147, R147 ;  /* 0x00000093ff93723e */ /* 0x000fe200024050ff */
[----:B------:R0:W-:Y:S01]  /*99b0*/  @P1 STG.E desc[UR36][R6.64+0x380], R9 ;  /* 0x0003800906001986 */ /* 0x0001e2000c101924 */
[----:B------:R-:W-:-:S02]  /*99c0*/  ISETP.GT.AND P1, PT, R3, 0xf8, PT ;  /* 0x000000f80300780c */ /* 0x000fc40003f24270 */
[----:B------:R-:W-:Y:S01]  /*99d0*/  F2FP.TF32.F32.PACK_B R149, R149 ;  /* 0x00000095ff95723e */ /* 0x000fe200024050ff */
[----:B------:R-:W-:Y:S01]  /*99e0*/  @P3 STG.E desc[UR36][R6.64+0x384], R139 ;  /* 0x0003848b06003986 */ /* 0x000fe2000c101924 */
[C---:B------:R-:W-:Y:S02]  /*99f0*/  ISETP.GT.AND P3, PT, R3.reuse, 0xf0, PT ;  /* 0x000000f00300780c */ /* 0x040fe40003f64270 */
[----:B------:R-:W-:Y:S01]  /*9a00*/  F2FP.TF32.F32.PACK_B R151, R151 ;  /* 0x00000097ff97723e */ /* 0x000fe200024050ff */
[----:B------:R1:W-:Y:S01]  /*9a10*/  @P2 STG.E desc[UR36][R4.64+0x3a0], R11 ;  /* 0x0003a00b04002986 */ /* 0x0003e2000c101924 */
[----:B------:R-:W-:-:S03]  /*9a20*/  ISETP.GT.AND P2, PT, R3, 0xf1, PT ;  /* 0x000000f10300780c */ /* 0x000fc60003f44270 */
[----:B------:R-:W-:Y:S01]  /*9a30*/  @P0 STG.E desc[UR36][R4.64+0x3a4], R141 ;  /* 0x0003a48d04000986 */ /* 0x000fe2000c101924 */
[----:B------:R-:W-:Y:S01]  /*9a40*/  ISETP.GT.AND P0, PT, R3, 0xf9, PT ;  /* 0x000000f90300780c */ /* 0x000fe20003f04270 */
[-C--:B------:R-:W-:Y:S01]  /*9a50*/  FMUL R3, R144, R155.reuse ;  /* 0x0000009b90037220 */ /* 0x080fe20000400000 */
[----:B0-----:R-:W-:Y:S01]  /*9a60*/  FMUL R9, R146, R155 ;  /* 0x0000009b92097220 */ /* 0x001fe20000400000 */
[----:B------:R0:W-:Y:S01]  /*9a70*/  @P4 STG.E desc[UR36][R6.64+0x3a0], R13 ;  /* 0x0003a00d06004986 */ /* 0x0001e2000c101924 */
[C---:B------:R-:W-:Y:S02]  /*9a80*/  ISETP.GT.AND P4, PT, R0.reuse, RZ, P2 ;  /* 0x000000ff0000720c */ /* 0x040fe40001784270 */
[----:B------:R-:W-:Y:S01]  /*9a90*/  F2FP.TF32.F32.PACK_B R3, R3 ;  /* 0x00000003ff03723e */ /* 0x000fe200024050ff */
[----:B------:R-:W-:Y:S01]  /*9aa0*/  @P5 STG.E desc[UR36][R6.64+0x3a4], R143 ;  /* 0x0003a48f06005986 */ /* 0x000fe2000c101924 */
[----:B------:R-:W-:Y:S01]  /*9ab0*/  ISETP.GT.AND P5, PT, R0, RZ, P3 ;  /* 0x000000ff0000720c */ /* 0x000fe20001fa4270 */
[----:B-1----:R-:W-:Y:S01]  /*9ac0*/  FMUL R11, R148, R155 ;  /* 0x0000009b940b7220 */ /* 0x002fe20000400000 */
[----:B------:R-:W-:-:S02]  /*9ad0*/  ISETP.GT.AND P3, PT, R0, 0x8, P3 ;  /* 0x000000080000780c */ /* 0x000fc40001f64270 */
[----:B------:R-:W-:Y:S02]  /*9ae0*/  ISETP.GT.AND P2, PT, R0, 0x8, P2 ;  /* 0x000000080000780c */ /* 0x000fe40001744270 */
[----:B------:R-:W-:Y:S01]  /*9af0*/  F2FP.TF32.F32.PACK_B R9, R9 ;  /* 0x00000009ff09723e */ /* 0x000fe200024050ff */
[----:B0-----:R-:W-:Y:S01]  /*9b00*/  FMUL R13, R150, R155 ;  /* 0x0000009b960d7220 */ /* 0x001fe20000400000 */
[----:B------:R-:W-:-:S04]  /*9b10*/  F2FP.TF32.F32.PACK_B R11, R11 ;  /* 0x0000000bff0b723e */ /* 0x000fc800024050ff */
[----:B------:R-:W-:Y:S01]  /*9b20*/  F2FP.TF32.F32.PACK_B R13, R13 ;  /* 0x0000000dff0d723e */ /* 0x000fe200024050ff */
[----:B------:R-:W-:Y:S01]  /*9b30*/  @P5 STG.E desc[UR36][R4.64+0x3c0], R3 ;  /* 0x0003c00304005986 */ /* 0x000fe2000c101924 */
[C---:B------:R-:W-:Y:S02]  /*9b40*/  ISETP.GT.AND P5, PT, R0.reuse, RZ, P1 ;  /* 0x000000ff0000720c */ /* 0x040fe40000fa4270 */
[C---:B------:R-:W-:Y:S01]  /*9b50*/  ISETP.GT.AND P1, PT, R0.reuse, 0x8, P1 ;  /* 0x000000080000780c */ /* 0x040fe20000f24270 */
[----:B------:R-:W-:Y:S01]  /*9b60*/  @P4 STG.E desc[UR36][R4.64+0x3c4], R145 ;  /* 0x0003c49104004986 */ /* 0x000fe2000c101924 */
[C---:B------:R-:W-:Y:S02]  /*9b70*/  ISETP.GT.AND P4, PT, R0.reuse, RZ, P0 ;  /* 0x000000ff0000720c */ /* 0x040fe40000784270 */
[----:B------:R-:W-:Y:S01]  /*9b80*/  ISETP.GT.AND P0, PT, R0, 0x8, P0 ;  /* 0x000000080000780c */ /* 0x000fe20000704270 */
[----:B------:R-:W-:Y:S04]  /*9b90*/  @P3 STG.E desc[UR36][R6.64+0x3c0], R9 ;  /* 0x0003c00906003986 */ /* 0x000fe8000c101924 */
[----:B------:R-:W-:Y:S04]  /*9ba0*/  @P2 STG.E desc[UR36][R6.64+0x3c4], R147 ;  /* 0x0003c49306002986 */ /* 0x000fe8000c101924 */
[----:B------:R-:W-:Y:S04]  /*9bb0*/  @P5 STG.E desc[UR36][R4.64+0x3e0], R11 ;  /* 0x0003e00b04005986 */ /* 0x000fe8000c101924 */
[----:B------:R0:W-:Y:S02]  /*9bc0*/  @P4 STG.E desc[UR36][R4.64+0x3e4], R149 ;  /* 0x0003e49504004986 */ /* 0x0001e4000c101924 */
[----:B0-----:R-:W-:-:S02]  /*9bd0*/  @P1 IMAD.MOV.U32 R4, RZ, RZ, R6 ;  /* 0x000000ffff041224 */ /* 0x001fc400078e0006 */
[----:B------:R-:W-:-:S05]  /*9be0*/  @P1 IMAD.MOV.U32 R5, RZ, RZ, R7 ;  /* 0x000000ffff051224 */ /* 0x000fca00078e0007 */
[----:B------:R0:W-:Y:S04]  /*9bf0*/  @P1 STG.E desc[UR36][R4.64+0x3e0], R13 ;  /* 0x0003e00d04001986 */ /* 0x0001e8000c101924 */
[----:B------:R0:W-:Y:S02]  /*9c00*/  @P0 STG.E desc[UR36][R6.64+0x3e4], R151 ;  /* 0x0003e49706000986 */ /* 0x0001e4000c101924 */
.L_x_286:
[----:B------:R-:W-:Y:S05]  /*9c10*/  BSYNC B0 ;  /* 0x0000000000007941 */ /* 0x000fea0003800000 */
.L_x_32:
[----:B------:R-:W-:Y:S01]  /*9c20*/  ULDC UR4, c[0x0][0xc] ;  /* 0x0000030000047ab9 */ /* 0x000fe20000000800 */
[----:B------:R-:W-:Y:S01]  /*9c30*/  ULDC UR5, c[0x0][0x10] ;  /* 0x0000040000057ab9 */ /* 0x000fe20000000800 */
[----:B0-----:R-:W0:Y:S01]  /*9c40*/  LDC R3, c[0x0][0x14] ;  /* 0x00000500ff037b82 */ /* 0x001e220000000800 */
[----:B------:R-:W-:Y:S01]  /*9c50*/  UIMAD.WIDE.U32 UR4, UR4, UR5, URZ ;  /* 0x00000005040472a5 */ /* 0x000fe2000f8e003f */
[----:B------:R-:W-:Y:S01]  /*9c60*/  PRMT R0, RZ, 0x7610, R0 ;  /* 0x00007610ff007816 */ /* 0x000fe20000000000 */
[----:B------:R-:W-:Y:S02]  /*9c70*/  IMAD.MOV.U32 R153, RZ, RZ, -0x1 ;  /* 0xffffffffff997424 */ /* 0x000fe400078e00ff */
[----:B------:R-:W-:Y:S02]  /*9c80*/  IMAD.MOV.U32 R23, RZ, RZ, -0x1 ;  /* 0xffffffffff177424 */ /* 0x000fe400078e00ff */
[----:B0-----:R-:W-:-:S04]  /*9c90*/  IMAD.WIDE.U32 R16, R3, UR4, R16 ;  /* 0x0000000403107c25 */ /* 0x001fc8000f8e0010 */
[----:B------:R-:W-:Y:S01]  /*9ca0*/  IMAD R3, R3, UR5, RZ ;  /* 0x0000000503037c24 */ /* 0x000fe2000f8e02ff */
[----:B------:R-:W-:Y:S02]  /*9cb0*/  ULDC.64 UR4, c[0x0][0x650] ;  /* 0x0001940000047ab9 */ /* 0x000fe40000000a00 */
[----:B------:R-:W-:Y:S01]  /*9cc0*/  ISETP.GE.U32.AND P0, PT, R16, UR4, PT ;  /* 0x0000000410007c0c */ /* 0x000fe2000bf06070 */
[----:B------:R-:W-:-:S05]  /*9cd0*/  IMAD.IADD R17, R17, 0x1, R3 ;  /* 0x0000000111117824 */ /* 0x000fca00078e0203 */
[----:B------:R-:W-:-:S13]  /*9ce0*/  ISETP.GE.U32.AND.EX P0, PT, R17, UR5, PT, P0 ;  /* 0x0000000511007c0c */ /* 0x000fda000bf06100 */
[----:B------:R-:W-:Y:S05]  /*9cf0*/  @P0 BRA `(.L_x_287) ;  /* 0x0000000400640947 */ /* 0x000fea0003800000 */
[----:B------:R-:W0:Y:S01]  /*9d00*/  S2R R12, SR_CTAID.X ;  /* 0x00000000000c7919 */ /* 0x000e220000002500 */
[----:B---3--:R-:W3:Y:S01]  /*9d10*/  LDC.64 R10, c[0x0][0x628] ;  /* 0x00018a00ff0a7b82 */ /* 0x008ee20000000a00 */
[----:B------:R-:W-:Y:S01]  /*9d20*/  ULDC UR4, c[0x0][0x150] ;  /* 0x0000540000047ab9 */ /* 0x000fe20000000800 */
[----:B-12-4-:R-:W-:Y:S01]  /*9d30*/  IMAD.MOV.U32 R8, RZ, RZ, R16 ;  /* 0x000000ffff087224 */ /* 0x016fe200078e0010 */
[----:B-----5:R-:W1:Y:S01]  /*9d40*/  S2R R24, SR_CTAID.Y ;  /* 0x0000000000187919 */ /* 0x020e620000002600 */
[----:B------:R-:W-:-:S04]  /*9d50*/  IMAD.MOV.U32 R9, RZ, RZ, R17 ;  /* 0x000000ffff097224 */ /* 0x000fc800078e0011 */
[----:B------:R-:W2:Y:S08]  /*9d60*/  LDC R21, c[0x0][0x144] ;  /* 0x00005100ff157b82 */ /* 0x000eb00000000800 */
[----:B------:R-:W4:Y:S08]  /*9d70*/  LDC R0, c[0x0][0x630] ;  /* 0x00018c00ff007b82 */ /* 0x000f300000000800 */
[----:B------:R-:W1:Y:S01]  /*9d80*/  LDC.64 R14, c[0x0][0x620] ;  /* 0x00018800ff0e7b82 */ /* 0x000e620000000a00 */
[----:B---3--:R-:W-:-:S04]  /*9d90*/  ISETP.NE.U32.AND P0, PT, R10, RZ, PT ;  /* 0x000000ff0a00720c */ /* 0x008fc80003f05070 */
[----:B------:R-:W-:Y:S02]  /*9da0*/  ISETP.NE.AND.EX P0, PT, R11, RZ, PT, P0 ;  /* 0x000000ff0b00720c */ /* 0x000fe40003f05300 */
[----:B0-----:R-:W-:-:S05]  /*9db0*/  I2FP.F32.U32 R3, R12 ;  /* 0x0000000c00037245 */ /* 0x001fca0000201000 */
[----:B------:R-:W-:-:S04]  /*9dc0*/  FMUL R3, R3, UR4 ;  /* 0x0000000403037c20 */ /* 0x000fc80008400000 */
[----:B------:R0:W3:Y:S02]  /*9dd0*/  F2I.U32.TRUNC.NTZ R20, R3 ;  /* 0x0000000300147305 */ /* 0x0000e4000020f000 */
[----:B--2-4-:R-:W-:Y:S05]  /*9de0*/  @!P0 BRA `(.L_x_288) ;  /* 0x0000000000288947 */ /* 0x014fea0003800000 */
[----:B0-----:R-:W0:Y:S02]  /*9df0*/  LDC R3, c[0x0][0x634] ;  /* 0x00018d00ff037b82 */ /* 0x001e240000000800 */
        /* <DEDUP_REMOVED lines=9> */
.L_x_288:
[----:B------:R-:W2:Y:S01]  /*9e90*/  LDC.64 R28, c[0x0][0x640] ;  /* 0x00019000ff1c7b82 */ /* 0x000ea20000000a00 */
[-CC-:B------:R-:W-:Y:S01]  /*9ea0*/  SHF.R.U64 R23, R8, R0.reuse, R9.reuse ;  /* 0x0000000008177219 */ /* 0x180fe20000001209 */
[----:B---3--:R-:W-:Y:S01]  /*9eb0*/  IMAD.MOV R20, RZ, RZ, -R20 ;  /* 0x000000ffff147224 */ /* 0x008fe200078e0a14 */
[----:B------:R-:W-:Y:S01]  /*9ec0*/  SHF.R.U32.HI R0, RZ, R0, R9 ;  /* 0x00000000ff007219 */ /* 0x000fe20000011609 */
[----:B------:R-:W-:Y:S01]  /*9ed0*/  ULDC UR4, c[0x0][0x154] ;  /* 0x0000550000047ab9 */ /* 0x000fe20000000800 */
[----:B0-----:R-:W-:Y:S01]  /*9ee0*/  IADD3 R3, P0, RZ, -R23, RZ ;  /* 0x80000017ff037210 */ /* 0x001fe20007f1e0ff */
[----:B------:R-:W-:Y:S02]  /*9ef0*/  IMAD R21, R21, R20, R12 ;  /* 0x0000001415157224 */ /* 0x000fe400078e020c */
[----:B------:R-:W0:Y:S01]  /*9f00*/  LDC R6, c[0x0][0x618] ;  /* 0x00018600ff067b82 */ /* 0x000e220000000800 */
[----:B------:R-:W-:Y:S02]  /*9f10*/  IMAD.MOV.U32 R7, RZ, RZ, 0x1 ;  /* 0x00000001ff077424 */ /* 0x000fe400078e00ff */
[----:B------:R-:W-:-:S04]  /*9f20*/  IMAD.X R5, RZ, RZ, ~R0, P0 ;  /* 0x000000ffff057224 */ /* 0x000fc800000e0e00 */
[-C--:B-1----:R-:W-:Y:S01]  /*9f30*/  IMAD R0, R5, R14.reuse, RZ ;  /* 0x0000000e05007224 */ /* 0x082fe200078e02ff */
[----:B------:R-:W1:Y:S01]  /*9f40*/  LDC R8, c[0x0][0x608] ;  /* 0x00018200ff087b82 */ /* 0x000e620000000800 */
[----:B------:R-:W-:-:S04]  /*9f50*/  IMAD.WIDE.U32 R4, R3, R14, R16 ;  /* 0x0000000e03047225 */ /* 0x000fc800078e0010 */
[----:B------:R-:W-:Y:S01]  /*9f60*/  IMAD R3, R3, R15, R0 ;  /* 0x0000000f03037224 */ /* 0x000fe200078e0200 */
[----:B------:R-:W-:Y:S02]  /*9f70*/  I2FP.F32.U32 R0, R24 ;  /* 0x0000001800007245 */ /* 0x000fe40000201000 */
[----:B------:R-:W3:Y:S01]  /*9f80*/  LDC R26, c[0x0][0x658] ;  /* 0x00019600ff1a7b82 */ /* 0x000ee20000000800 */
[----:B------:R-:W-:Y:S01]  /*9f90*/  IMAD.IADD R3, R5, 0x1, R3 ;  /* 0x0000000105037824 */ /* 0x000fe200078e0203 */
[----:B--2---:R-:W-:Y:S01]  /*9fa0*/  ISETP.NE.U32.AND P0, PT, R28, RZ, PT ;  /* 0x000000ff1c00720c */ /* 0x004fe20003f05070 */
[----:B------:R-:W-:Y:S01]  /*9fb0*/  FMUL R0, R0, UR4 ;  /* 0x0000000400007c20 */ /* 0x000fe20008400000 */
[----:B------:R-:W-:Y:S02]  /*9fc0*/  IMAD.MOV.U32 R5, RZ, RZ, -0x1 ;  /* 0xffffffffff057424 */ /* 0x000fe400078e00ff */
[----:B------:R-:W-:Y:S01]  /*9fd0*/  ISETP.NE.AND.EX P0, PT, R29, RZ, PT, P0 ;  /* 0x000000ff1d00720c */ /* 0x000fe20003f05300 */
[----:B------:R2:W4:Y:S01]  /*9fe0*/  F2I.U32.TRUNC.NTZ R13, R0 ;  /* 0x00000000000d7305 */ /* 0x000522000020f000 */
[----:B------:R-:W2:Y:S01]  /*9ff0*/  LDC R15, c[0x0][0x148] ;  /* 0x00005200ff0f7b82 */ /* 0x000ea20000000800 */
[----:B0-----:R-:W-:-:S02]  /*a000*/  SHF.R.U64 R12, R4, R6, R3 ;  /* 0x00000006040c7219 */ /* 0x001fc40000001203 */
[----:B------:R-:W-:-:S05]  /*a010*/  SHF.R.U32.HI R3, RZ, R6, R3 ;  /* 0x00000006ff037219 */ /* 0x000fca0000011603 */
[----:B------:R-:W0:Y:S01]  /*a020*/  LDC R20, c[0x0][0x600] ;  /* 0x00018000ff147b82 */ /* 0x000e220000000800 */
[-CC-:B-1----:R-:W-:Y:S02]  /*a030*/  SHF.R.U64 R10, R12, R8.reuse, R3.reuse ;  /* 0x000000080c0a7219 */ /* 0x182fe40000001203 */
[----:B------:R-:W-:-:S05]  /*a040*/  SHF.R.U32.HI R3, RZ, R8, R3 ;  /* 0x00000008ff037219 */ /* 0x000fca0000011603 */
[----:B------:R-:W1:Y:S01]  /*a050*/  LDC R27, c[0x0][0x648] ;  /* 0x00019200ff1b7b82 */ /* 0x000e620000000800 */
[-C--:B---3--:R-:W-:Y:S02]  /*a060*/  SHF.L.U32 R4, R5, R26.reuse, RZ ;  /* 0x0000001a05047219 */ /* 0x088fe400000006ff */
[--C-:B------:R-:W-:Y:S02]  /*a070*/  SHF.R.U64 R14, R10, R26, R3.reuse ;  /* 0x0000001a0a0e7219 */ /* 0x100fe40000001203 */
[----:B------:R-:W-:Y:S02]  /*a080*/  LOP3.LUT R25, RZ, R4, RZ, 0x33, !PT ;  /* 0x00000004ff197212 */ /* 0x000fe400078e33ff */
[-C--:B------:R-:W-:Y:S01]  /*a090*/  SHF.R.U32.HI R5, RZ, R26.reuse, R3 ;  /* 0x0000001aff057219 */ /* 0x080fe20000011603 */
[----:B------:R-:W3:Y:S01]  /*a0a0*/  LDC R30, c[0x0][0x638] ;  /* 0x00018e00ff1e7b82 */ /* 0x000ee20000000800 */
[----:B------:R-:W-:Y:S01]  /*a0b0*/  SHF.L.U32 R154, R7, R26, RZ ;  /* 0x0000001a079a7219 */ /* 0x000fe200000006ff */
[----:B------:R-:W-:-:S06]  /*a0c0*/  IMAD.MOV.U32 R4, RZ, RZ, R14 ;  /* 0x000000ffff047224 */ /* 0x000fcc00078e000e */
[----:B------:R-:W0:Y:S01]  /*a0d0*/  LDC R31, c[0x0][0x610] ;  /* 0x00018400ff1f7b82 */ /* 0x000e220000000800 */
[----:B----4-:R-:W-:Y:S05]  /*a0e0*/  @!P0 BRA `(.L_x_289) ;  /* 0x0000000000288947 */ /* 0x010fea0003800000 */
        /* <DEDUP_REMOVED lines=10> */
.L_x_289:
[----:B------:R-:W-:Y:S01]  /*a190*/  ISETP.NE.AND P0, PT, R2, 0x1, PT ;  /* 0x000000010200780c */ /* 0x000fe20003f05270 */
[----:B0-----:R-:W-:Y:S01]  /*a1a0*/  VIADD R7, R20, 0xffffffff ;  /* 0xffffffff14077836 */ /* 0x001fe20000000000 */
[----:B-12---:R-:W-:Y:S01]  /*a1b0*/  SHF.R.U64 R0, R4, R27, R5 ;  /* 0x0000001b04007219 */ /* 0x006fe20000001205 */
[----:B------:R-:W-:Y:S01]  /*a1c0*/  IMAD.MOV R13, RZ, RZ, -R13 ;  /* 0x000000ffff0d7224 */ /* 0x000fe200078e0a0d */
[----:B------:R-:W-:Y:S01]  /*a1d0*/  LOP3.LUT R5, R10, R25, RZ, 0xc0, !PT ;  /* 0x000000190a057212 */ /* 0x000fe200078ec0ff */
[----:B------:R-:W-:Y:S02]  /*a1e0*/  IMAD.MOV.U32 R4, RZ, RZ, 0x1 ;  /* 0x00000001ff047424 */ /* 0x000fe400078e00ff */
[----:B------:R-:W-:Y:S02]  /*a1f0*/  IMAD.MOV R3, RZ, RZ, -R0 ;  /* 0x000000ffff037224 */ /* 0x000fe400078e0a00 */
[----:B------:R-:W-:Y:S01]  /*a200*/  IMAD R154, R154, R0, R5 ;  /* 0x000000009a9a7224 */ /* 0x000fe200078e0205 */
[----:B------:R-:W-:Y:S01]  /*a210*/  LOP3.LUT R5, R12, R7, RZ, 0xc0, !PT ;  /* 0x000000070c057212 */ /* 0x000fe200078ec0ff */
[----:B---3--:R-:W-:-:S02]  /*a220*/  IMAD R0, R3, R30, R14 ;  /* 0x0000001e03007224 */ /* 0x008fc400078e020e */
[----:B------:R-:W-:Y:S02]  /*a230*/  @P0 IMAD R21, R15, R13, R24 ;  /* 0x0000000d0f150224 */ /* 0x000fe400078e0218 */
[----:B------:R-:W-:Y:S01]  /*a240*/  IMAD R3, R0, R20, R5 ;  /* 0x0000001400037224 */ /* 0x000fe200078e0205 */
[----:B------:R-:W-:Y:S01]  /*a250*/  PRMT R0, R4, 0x7610, R0 ;  /* 0x0000761004007816 */ /* 0x000fe20000000000 */
[----:B------:R-:W-:-:S05]  /*a260*/  IMAD R154, R154, R31, R21 ;  /* 0x0000001f9a9a7224 */ /* 0x000fca00078e0215 */
[----:B------:R-:W-:Y:S02]  /*a270*/  SEL R153, R3, R154, !P0 ;  /* 0x0000009a03997207 */ /* 0x000fe40004000000 */
[----:B------:R-:W-:-:S07]  /*a280*/  SEL R154, R154, R3, !P0 ;  /* 0x000000039a9a7207 */ /* 0x000fce0004000000 */
.L_x_287:
[----:B------:R-:W-:-:S13]  /*a290*/  LOP3.LUT P0, RZ, R0, 0xff, RZ, 0xc0, !PT ;  /* 0x000000ff00ff7812 */ /* 0x000fda000780c0ff */
[----:B------:R-:W-:Y:S05]  /*a2a0*/  @P0 BRA `(.L_x_290) ;  /* 0xffffff6c00d40947 */ /* 0x000fea000383ffff */
[----:B------:R-:W-:Y:S05]  /*a2b0*/  EXIT ;  /* 0x000000000000794d */ /* 0x000fea0003800000 */
.L_x_7:
[----:B0-----:R-:W-:Y:S01]  /*a2c0*/  ULDC.64 UR4, c[0x0][0x650] ;  /* 0x0001940000047ab9 */ /* 0x001fe20000000a00 */
        /* <DEDUP_REMOVED lines=25> */
.L_x_292:
[----:B------:R-:W0:Y:S01]  /*a460*/  LDC.64 R28, c[0x0][0x640] ;  /* 0x00019000ff1c7b82 */ /* 0x000e220000000a00 */
[-CC-:B------:R-:W-:Y:S01]  /*a470*/  SHF.R.U64 R22, R12, R6.reuse, R13.reuse ;  /* 0x000000060c167219 */ /* 0x180fe2000000120d */
[----:B------:R-:W-:Y:S01]  /*a480*/  IMAD.MOV.U32 R30, RZ, RZ, 0x1 ;  /* 0x00000001ff1e7424 */ /* 0x000fe200078e00ff */
[----:B------:R-:W-:Y:S02]  /*a490*/  SHF.R.U32.HI R6, RZ, R6, R13 ;  /* 0x00000006ff067219 */ /* 0x000fe4000001160d */
        /* <DEDUP_REMOVED lines=8> */
[----:B------:R-:W-:Y:S01]  /*a520*/  IMAD.IADD R9, R9, 0x1, R11 ;  /* 0x0000000109097824 */ /* 0x000fe200078e020b */
[----:B0-----:R-:W-:-:S04]  /*a530*/  ISETP.NE.U32.AND P0, PT, R28, RZ, PT ;  /* 0x000000ff1c00720c */ /* 0x001fc80003f05070 */
[----:B------:R-:W-:Y:S02]  /*a540*/  ISETP.NE.AND.EX P0, PT, R29, RZ, PT, P0 ;  /* 0x000000ff1d00720c */ /* 0x000fe40003f05300 */
[----:B------:R-:W0:Y:S01]  /*a550*/  LDC R20, c[0x0][0x600] ;  /* 0x00018000ff147b82 */ /* 0x000e220000000800 */
[-CC-:B-1----:R-:W-:Y:S01]  /*a560*/  SHF.R.U64 R14, R8, R10.reuse, R9.reuse ;  /* 0x0000000a080e7219 */ /* 0x182fe20000001209 */
[----:B------:R-:W-:Y:S01]  /*a570*/  IMAD.MOV.U32 R8, RZ, RZ, -0x1 ;  /* 0xffffffffff087424 */ /* 0x000fe200078e00ff */
[----:B------:R-:W-:-:S05]  /*a580*/  SHF.R.U32.HI R9, RZ, R10, R9 ;  /* 0x0000000aff097219 */ /* 0x000fca0000011609 */
[----:B------:R-:W1:Y:S01]  /*a590*/  LDC R26, c[0x0][0x648] ;  /* 0x00019200ff1a7b82 */ /* 0x000e620000000800 */
[-CC-:B--2---:R-:W-:Y:S02]  /*a5a0*/  SHF.R.U64 R21, R14, R12.reuse, R9.reuse ;  /* 0x0000000c0e157219 */ /* 0x184fe40000001209 */
[----:B------:R-:W-:-:S05]  /*a5b0*/  SHF.R.U32.HI R6, RZ, R12, R9 ;  /* 0x0000000cff067219 */ /* 0x000fca0000011609 */
[----:B------:R-:W2:Y:S01]  /*a5c0*/  LDC R27, c[0x0][0x638] ;  /* 0x00018e00ff1b7b82 */ /* 0x000ea20000000800 */
[-C--:B---3--:R-:W-:Y:S02]  /*a5d0*/  SHF.L.U32 R8, R8, R25.reuse, RZ ;  /* 0x0000001908087219 */ /* 0x088fe400000006ff */
[-CC-:B------:R-:W-:Y:S02]  /*a5e0*/  SHF.R.U64 R23, R21, R25.reuse, R6.reuse ;  /* 0x0000001915177219 */ /* 0x180fe40000001206 */
[----:B------:R-:W-:Y:S02]  /*a5f0*/  LOP3.LUT R32, RZ, R8, RZ, 0x33, !PT ;  /* 0x00000008ff207212 */ /* 0x000fe400078e33ff */
[----:B------:R-:W-:Y:S01]  /*a600*/  SHF.R.U32.HI R9, RZ, R25, R6 ;  /* 0x00000019ff097219 */ /* 0x000fe20000011606 */
[----:B------:R-:W3:Y:S01]  /*a610*/  LDC R31, c[0x0][0x610] ;  /* 0x00018400ff1f7b82 */ /* 0x000ee20000000800 */
[----:B------:R-:W-:Y:S01]  /*a620*/  IMAD.MOV.U32 R8, RZ, RZ, R23 ;  /* 0x000000ffff087224 */ /* 0x000fe200078e0017 */
[----:B------:R-:W-:Y:S06]  /*a630*/  @!P0 BRA `(.L_x_293) ;  /* 0x0000000000288947 */ /* 0x000fec0003800000 */
        /* <DEDUP_REMOVED lines=10> */
.L_x_293:
[----:B------:R-:W-:Y:S02]  /*a6e0*/  ISETP.NE.AND P0, PT, R2, 0x1, PT ;  /* 0x000000010200780c */ /* 0x000fe40003f05270 */
[----:B-1----:R-:W-:Y:S01]  /*a6f0*/  SHF.R.U64 R6, R8, R26, R9 ;  /* 0x0000001a08067219 */ /* 0x002fe20000001209 */
[----:B0-----:R-:W-:Y:S01]  /*a700*/  VIADD R9, R20, 0xffffffff ;  /* 0xffffffff14097836 */ /* 0x001fe20000000000 */
[----:B------:R-:W-:Y:S02]  /*a710*/  SHF.L.U32 R30, R30, R25, RZ ;  /* 0x000000191e1e7219 */ /* 0x000fe400000006ff */
[----:B------:R-:W-:Y:S01]  /*a720*/  LOP3.LUT R5, R21, R32, RZ, 0xc0, !PT ;  /* 0x0000002015057212 */ /* 0x000fe200078ec0ff */
[----:B------:R-:W-:-:S04]  /*a730*/  IMAD.MOV R8, RZ, RZ, -R6 ;  /* 0x000000ffff087224 */ /* 0x000fc800078e0a06 */
[----:B------:R-:W-:Y:S01]  /*a740*/  IMAD R6, R30, R6, R5 ;  /* 0x000000061e067224 */ /* 0x000fe200078e0205 */
[----:B------:R-:W-:Y:S01]  /*a750*/  LOP3.LUT R5, R14, R9, RZ, 0xc0, !PT ;  /* 0x000000090e057212 */ /* 0x000fe200078ec0ff */
[----:B------:R-:W-:Y:S02]  /*a760*/  @P0 IMAD R3, R7, R24, R4 ;  /* 0x0000001807030224 */ /* 0x000fe400078e0204 */
[----:B--2---:R-:W-:Y:S02]  /*a770*/  IMAD R4, R8, R27, R23 ;  /* 0x0000001b08047224 */ /* 0x004fe400078e0217 */
[----:B---3--:R-:W-:Y:S02]  /*a780*/  IMAD R3, R6, R31, R3 ;  /* 0x0000001f06037224 */ /* 0x008fe400078e0203 */
[----:B------:R-:W-:Y:S02]  /*a790*/  IMAD R4, R4, R20, R5 ;  /* 0x0000001404047224 */ /* 0x000fe400078e0205 */
[----:B------:R-:W-:-:S02]  /*a7a0*/  IMAD.MOV.U32 R8, RZ, RZ, 0x1 ;  /* 0x00000001ff087424 */ /* 0x000fc400078e00ff */
[----:B------:R-:W-:Y:S01]  /*a7b0*/  IMAD.MOV.U32 R6, RZ, RZ, R22 ;  /* 0x000000ffff067224 */ /* 0x000fe200078e0016 */
[----:B------:R-:W-:Y:S02]  /*a7c0*/  SEL R21, R4, R3, !P0 ;  /* 0x0000000304157207 */ /* 0x000fe40004000000 */
[----:B------:R-:W-:-:S07]  /*a7d0*/  SEL R20, R3, R4, !P0 ;  /* 0x0000000403147207 */ /* 0x000fce0004000000 */
.L_x_291:
[----:B------:R-:W-:-:S08]  /*a7e0*/  NOP ;  /* 0x0000000000007918 */ /* 0x000fd00000000000 */
[----:B------:R-:W0:-:S00]  /*a7f0*/  USETMAXREG.DEALLOC.CTAPOOL 0x28 ;  /* 0x00000028000079c8 */ /* 0x000e0000080e0500 */
[----:B0-----:R-:W-:-:S13]  /*a800*/  ISETP.NE.AND P0, PT, R0, RZ, PT ;  /* 0x000000ff0000720c */ /* 0x001fda0003f05270 */
[----:B------:R-:W-:Y:S05]  /*a810*/  @P0 EXIT ;  /* 0x000000000000094d */ /* 0x000fea0003800000 */
[----:B------:R-:W-:Y:S01]  /*a820*/  LOP3.LUT P0, RZ, R8, 0xff, RZ, 0xc0, !PT ;  /* 0x000000ff08ff7812 */ /* 0x000fe2000780c0ff */
[----:B------:R-:W-:Y:S02]  /*a830*/  IMAD.MOV.U32 R0, RZ, RZ, 0x1 ;  /* 0x00000001ff007424 */ /* 0x000fe400078e00ff */
[----:B------:R-:W-:-:S10]  /*a840*/  IMAD.MOV.U32 R3, RZ, RZ, RZ ;  /* 0x000000ffff037224 */ /* 0x000fd400078e00ff */
[----:B------:R-:W-:Y:S05]  /*a850*/  @!P0 BRA `(.L_x_294) ;  /* 0x0000000c00488947 */ /* 0x000fea0003800000 */
[----:B------:R-:W0:Y:S01]  /*a860*/  LDC R0, c[0x0][0x28c] ;  /* 0x0000a300ff007b82 */ /* 0x000e220000000800 */
[----:B------:R-:W1:Y:S01]  /*a870*/  S2R R11, SR_CgaCtaId ;  /* 0x00000000000b7919 */ /* 0x000e620000008800 */
[----:B------:R-:W-:Y:S01]  /*a880*/  ULDC UR5, c[0x0][0x600] ;  /* 0x0001800000057ab9 */ /* 0x000fe20000000800 */
[----:B------:R-:W-:Y:S01]  /*a890*/  ULDC UR4, c[0x0][0xc] ;  /* 0x0000030000047ab9 */ /* 0x000fe20000000800 */
[----:B------:R-:W-:Y:S01]  /*a8a0*/  UIADD3 UR16, UR5, -0x1, URZ ;  /* 0xffffffff05107890 */ /* 0x000fe2000fffe03f */
[----:B------:R-:W-:Y:S01]  /*a8b0*/  BSSY B0, `(.L_x_294) ;  /* 0x00000cc000007945 */ /* 0x000fe20003800000 */
[----:B------:R-:W-:Y:S01]  /*a8c0*/  ULDC UR6, c[0x0][0x658] ;  /* 0x0001960000067ab9 */ /* 0x000fe20000000800 */
[----:B------:R-:W-:Y:S01]  /*a8d0*/  ULDC UR5, c[0x0][0x10] ;  /* 0x0000040000057ab9 */ /* 0x000fe20000000800 */
[----:B------:R-:W-:Y:S01]  /*a8e0*/  UMOV UR7, 0xffffffff ;  /* 0xffffffff00077882 */ /* 0x000fe20000000000 */
[----:B------:R-:W-:Y:S01]  /*a8f0*/  UMOV UR8, 0x1 ;  /* 0x0000000100087882 */ /* 0x000fe20000000000 */
[----:B------:R-:W-:Y:S01]  /*a900*/  UIMAD.WIDE.U32 UR4, UR4, UR5, URZ ;  /* 0x00000005040472a5 */ /* 0x000fe2000f8e003f */
[----:B------:R-:W-:Y:S01]  /*a910*/  IMAD.MOV.U32 R9, RZ, RZ, 0x1 ;  /* 0x00000001ff097424 */ /* 0x000fe200078e00ff */
[----:B------:R-:W-:Y:S01]  /*a920*/  USHF.L.U32 UR7, UR7, UR6, URZ ;  /* 0x0000000607077299 */ /* 0x000fe2000800063f */
[----:B------:R-:W-:Y:S01]  /*a930*/  LOP3.LUT R13, R19, 0x2, RZ, 0xfc, !PT ;  /* 0x00000002130d7812 */ /* 0x000fe200078efcff */
[----:B------:R-:W-:-:S02]  /*a940*/  USHF.L.U32 UR18, UR8, UR6, URZ ;  /* 0x0000000608127299 */ /* 0x000fc4000800063f */
[----:B------:R-:W-:Y:S01]  /*a950*/  ULOP3.LUT UR17, URZ, UR7, URZ, 0x33, !UPT ;  /* 0x000000073f117292 */ /* 0x000fe2000f8e333f */
[----:B------:R-:W-:Y:S01]  /*a960*/  ULDC UR6, c[0x0][0x14] ;  /* 0x0000050000067ab9 */ /* 0x000fe20000000800 */
[----:B------:R-:W-:Y:S01]  /*a970*/  ULDC.64 UR22, c[0x0][0x198] ;  /* 0x0000660000167ab9 */ /* 0x000fe20000000a00 */
[----:B------:R-:W-:Y:S02]  /*a980*/  UIMAD.WIDE.U32 UR20, UR4, UR6, URZ ;  /* 0x00000006041472a5 */ /* 0x000fe4000f8e003f */
[----:B------:R-:W-:Y:S01]  /*a990*/  UIMAD UR13, UR5, UR6, URZ ;  /* 0x00000006050d72a4 */ /* 0x000fe2000f8e023f */
[----:B0-----:R-:W-:-:S03]  /*a9a0*/  VIADD R0, R0, 0x1f ;  /* 0x0000001f00007836 */ /* 0x001fc60000000000 */
[----:B------:R-:W-:Y:S02]  /*a9b0*/  UIADD3 UR13, UR21, UR13, URZ ;  /* 0x0000000d150d7290 */ /* 0x000fe4000fffe03f */
[----:B------:R-:W-:-:S04]  /*a9c0*/  SHF.R.S32.HI R3, RZ, 0x1f, R0 ;  /* 0x0000001fff037819 */ /* 0x000fc80000011400 */
[----:B------:R-:W-:Y:S01]  /*a9d0*/  LEA.HI R8, R3, R0, RZ, 0x5 ;  /* 0x0000000003087211 */ /* 0x000fe200078f28ff */
[C---:B-1----:R-:W-:Y:S02]  /*a9e0*/  IMAD.SHL.U32 R10, R11.reuse, 0x80, RZ ;  /* 0x000000800b0a7824 */ /* 0x042fe400078e00ff */
[----:B------:R-:W-:Y:S01]  /*a9f0*/  IMAD.SHL.U32 R11, R11, 0x1000, RZ ;  /* 0x000010000b0b7824 */ /* 0x000fe200078e00ff */
[----:B------:R-:W-:Y:S01]  /*aa00*/  SHF.R.S32.HI R8, RZ, 0x5, R8 ;  /* 0x00000005ff087819 */ /* 0x000fe20000011408 */
[----:B------:R-:W-:Y:S01]  /*aa10*/  IMAD.MOV.U32 R0, RZ, RZ, 0x1 ;  /* 0x00000001ff007424 */ /* 0x000fe200078e00ff */
[----:B------:R-:W-:Y:S01]  /*aa20*/  LOP3.LUT R10, R10, 0x80, RZ, 0xc0, !PT ;  /* 0x000000800a0a7812 */ /* 0x000fe200078ec0ff */
[----:B------:R-:W-:Y:S01]  /*aa30*/  IMAD.MOV.U32 R3, RZ, RZ, RZ ;  /* 0x000000ffff037224 */ /* 0x000fe200078e00ff */
[----:B------:R-:W-:Y:S01]  /*aa40*/  LOP3.LUT R11, R11, 0x1000, RZ, 0xc0, !PT ;  /* 0x000010000b0b7812 */ /* 0x000fe200078ec0ff */
[----:B------:R-:W-:-:S07]  /*aa50*/  VIADD R12, R8, 0x1 ;  /* 0x00000001080c7836 */ /* 0x000fce0000000000 */
.L_x_305:
[----:B------:R-:W-:-:S03]  /*aa60*/  UMOV UR4, 0xffffffff ;  /* 0xffffffff00047882 */ /* 0x000fc60000000000 */
[----:B------:R-:W-:Y:S05]  /*aa70*/  BRA.DIV UR4, `(.L_x_295) ;  /* 0x0000000e04a87947 */ /* 0x000fea000b800000 */
[----:B------:R-:W-:-:S13]  /*aa80*/  ELECT P6, URZ, PT ;  /* 0x00000000003f782f */ /* 0x000fda00038c0000 */
.L_x_316:
[----:B------:R-:W0:Y:S01]  /*aa90*/  LDC R4, c[0x0][0x28c] ;  /* 0x0000a300ff047b82 */ /* 0x000e220000000800 */
[----:B------:R-:W-:Y:S01]  /*aaa0*/  BSSY B1, `(.L_x_296) ;  /* 0x0000038000017945 */ /* 0x000fe20003800000 */
[----:B0-----:R-:W-:-:S13]  /*aab0*/  ISETP.LT.OR P6, PT, R4, 0x1, !P6 ;  /* 0x000000010400780c */ /* 0x001fda00077c1670 */
[----:B------:R-:W-:Y:S05]  /*aac0*/  @P6 BRA `(.L_x_297) ;  /* 0x0000000000d46947 */ /* 0x000fea0003800000 */
[----:B------:R-:W-:Y:S02]  /*aad0*/  IMAD R21, R21, 0x100, R10 ;  /* 0x0000010015157824 */ /* 0x000fe400078e020a */
[----:B------:R-:W-:Y:S02]  /*aae0*/  IMAD.SHL.U32 R22, R20, 0x80, RZ ;  /* 0x0000008014167824 */ /* 0x000fe400078e00ff */
[----:B------:R-:W-:Y:S02]  /*aaf0*/  IMAD.MOV.U32 R24, RZ, RZ, RZ ;  /* 0x000000ffff187224 */ /* 0x000fe400078e00ff */
[----:B------:R-:W-:Y:S02]  /*ab00*/  IMAD.MOV.U32 R4, RZ, RZ, R12 ;  /* 0x000000ffff047224 */ /* 0x000fe400078e000c */
[----:B------:R-:W-:Y:S02]  /*ab10*/  IMAD.MOV.U32 R5, RZ, RZ, R0 ;  /* 0x000000ffff057224 */ /* 0x000fe400078e0000 */
[----:B------:R-:W-:-:S07]  /*ab20*/  IMAD.MOV.U32 R14, RZ, RZ, R3 ;  /* 0x000000ffff0e7224 */ /* 0x000fce00078e0003 */
.L_x_300:
[----:B------:R-:W0:Y:S01]  /*ab30*/  S2R R20, SR_CgaCtaId ;  /* 0x0000000000147919 */ /* 0x000e220000008800 */
[----:B------:R-:W-:Y:S02]  /*ab40*/  MOV R7, 0x400 ;  /* 0x0000040000077802 */ /* 0x000fe40000000f00 */
[----:B------:R-:W-:-:S13]  /*ab50*/  LOP3.LUT P1, RZ, R18, 0x7f, RZ, 0xc0, !PT ;  /* 0x0000007f12ff7812 */ /* 0x000fda000782c0ff */
[----:B------:R-:W1:Y:S01]  /*ab60*/  @!P1 LDC R15, c[0x0][0x500] ;  /* 0x00014000ff0f9b82 */ /* 0x000e620000000800 */
[----:B0-----:R-:W-:Y:S02]  /*ab70*/  LEA R23, R20, R7, 0x18 ;  /* 0x0000000714177211 */ /* 0x001fe400078ec0ff */
[----:B------:R-:W-:-:S03]  /*ab80*/  SHF.L.U32 R7, R5, 0x1f, RZ ;  /* 0x0000001f05077819 */ /* 0x000fc600000006ff */
[----:B------:R-:W-:-:S04]  /*ab90*/  IMAD R20, R14, 0x8, R23 ;  /* 0x000000080e147824 */ /* 0x000fc800078e0217 */
[----:B------:R-:W0:Y:S02]  /*aba0*/  SYNCS.PHASECHK.TRANS64.TRYWAIT P0, [R20+URZ+0x20], R7 ;  /* 0x00002007140075a7 */ /* 0x000e24000800017f */
[----:B01----:R-:W-:Y:S05]  /*abb0*/  @!P0 BRA `(.L_x_298) ;  /* 0x0000000c00788947 */ /* 0x003fea0003800000 */
.L_x_317:
[----:B0-----:R-:W-:Y:S01]  /*abc0*/  PRMT R7, R13, 0x9910, RZ ;  /* 0x000099100d077816 */ /* 0x001fe200000000ff */
[----:B------:R0:W-:Y:S03]  /*abd0*/  @!P1 SYNCS.ARRIVE.TRANS64 RZ, [R20+URZ], R15 ;  /* 0x0000000f14ff99a7 */ /* 0x0001e6000800003f */
[----:B------:R-:W-:-:S13]  /*abe0*/  ISETP.NE.AND P0, PT, R7, 0x2, PT ;  /* 0x000000020700780c */ /* 0x000fda0003f05270 */
[----:B0-----:R-:W-:Y:S05]  /*abf0*/  @P0 BRA `(.L_x_299) ;  /* 0x0000000000040947 */ /* 0x001fea0003800000 */
[----:B------:R-:W-:Y:S01]  /*ac00*/  BPT.TRAP 0x1 ;  /* 0x000000040000795c */ /* 0x000fe20000300000 */
.L_x_299:
[----:B------:R-:W-:Y:S01]  /*ac10*/  IMAD R7, R14, 0x2000, R11 ;  /* 0x000020000e077824 */ /* 0x000fe200078e020b */
[----:B------:R-:W-:Y:S01]  /*ac20*/  R2UR UR9, R20 ;  /* 0x00000000140972ca */ /* 0x000fe200000e0000 */
[--C-:B------:R-:W-:Y:S01]  /*ac30*/  IMAD R15, R14, 0x4000, R23.reuse ;  /* 0x000040000e0f7824 */ /* 0x100fe200078e0217 */
[----:B------:R-:W-:Y:S01]  /*ac40*/  UIADD3 UR4, UP0, UR22, 0xf0, URZ ;  /* 0x000000f016047890 */ /* 0x000fe2000ff1e03f */
[----:B------:R-:W-:Y:S01]  /*ac50*/  IMAD R7, R7, 0x4, R23 ;  /* 0x0000000407077824 */ /* 0x000fe200078e0217 */
[----:B------:R-:W-:Y:S01]  /*ac60*/  R2UR UR11, R22 ;  /* 0x00000000160b72ca */ /* 0x000fe200000e0000 */
[----:B------:R-:W-:Y:S01]  /*ac70*/  VIADD R4, R4, 0xffffffff ;  /* 0xffffffff04047836 */ /* 0x000fe20000000000 */
[----:B------:R-:W-:Y:S01]  /*ac80*/  R2UR UR5, R15 ;  /* 0x000000000f0572ca */ /* 0x000fe200000e0000 */
[----:B------:R-:W-:Y:S01]  /*ac90*/  UIADD3 UR24, UP1, UR22, 0x1f0, URZ ;  /* 0x000001f016187890 */ /* 0x000fe2000ff3e03f */
[----:B------:R-:W-:Y:S01]  /*aca0*/  R2UR UR8, R7 ;  /* 0x00000000070872ca */ /* 0x000fe200000e0000 */
[----:B------:R-:W-:Y:S01]  /*acb0*/  VIADD R14, R14, 0x1 ;  /* 0x000000010e0e7836 */ /* 0x000fe20000000000 */
[----:B------:R-:W-:Y:S01]  /*acc0*/  R2UR UR10, R24 ;  /* 0x00000000180a72ca */ /* 0x000fe200000e0000 */
[----:B------:R-:W-:Y:S01]  /*acd0*/  UIADD3.X UR25, URZ, UR23, URZ, UP1, !UPT ;  /* 0x000000173f197290 */ /* 0x000fe20008ffe43f */
[----:B------:R-:W-:Y:S01]  /*ace0*/  R2UR UR12, R6 ;  /* 0x00000000060c72ca */ /* 0x000fe200000e0000 */
[----:B------:R-:W-:Y:S01]  /*acf0*/  UMOV UR6, 0x0 ;  /* 0x0000000000067882 */ /* 0x000fe20000000000 */
[----:B------:R-:W-:Y:S01]  /*ad00*/  R2UR UR19, R21 ;  /* 0x00000000151372ca */ /* 0x000fe200000e0000 */
[----:B------:R-:W-:Y:S01]  /*ad10*/  UMOV UR7, 0x10000000 ;  /* 0x1000000000077882 */ /* 0x000fe20000000000 */
[----:B------:R-:W-:Y:S01]  /*ad20*/  ISETP.GT.AND P1, PT, R4, 0x1, PT ;  /* 0x000000010400780c */ /* 0x000fe20003f24270 */
[----:B------:R-:W-:Y:S01]  /*ad30*/  UMOV UR26, 0x30000 ;  /* 0x00030000001a7882 */ /* 0x000fe20000000000 */
[----:B------:R-:W-:Y:S01]  /*ad40*/  ISETP.NE.AND P0, PT, R14, 0x4, PT ;  /* 0x000000040e00780c */ /* 0x000fe20003f05270 */
[----:B------:R-:W-:Y:S01]  /*ad50*/  UIADD3 UR14, UR5, 0x100, URZ ;  /* 0x00000100050e7890 */ /* 0x000fe2000fffe03f */
[----:B------:R-:W-:Y:S01]  /*ad60*/  VIADD R24, R24, 0x20 ;  /* 0x0000002018187836 */ /* 0x000fe20000000000 */
[----:B------:R-:W-:Y:S01]  /*ad70*/  UIADD3.X UR5, URZ, UR23, URZ, UP0, !UPT ;  /* 0x000000173f057290 */ /* 0x000fe200087fe43f */
[----:B------:R-:W-:Y:S01]  /*ad80*/  SEL R20, RZ, 0x1, P0 ;  /* 0x00000001ff147807 */ /* 0x000fe20000000000 */
[----:B------:R-:W-:Y:S01]  /*ad90*/  UIADD3 UR15, UR8, 0x10100, URZ ;  /* 0x00010100080f7890 */ /* 0x000fe2000fffe03f */
[----:B------:R-:W-:-:S02]  /*ada0*/  SEL R14, R14, RZ, P0 ;  /* 0x000000ff0e0e7207 */ /* 0x000fc40000000000 */
[----:B------:R-:W-:Y:S01]  /*adb0*/  UMOV UR8, UR14 ;  /* 0x0000000e00087c82 */ /* 0x000fe20008000000 */
[----:B------:R-:W-:-:S03]  /*adc0*/  LOP3.LUT R5, R5, R20, RZ, 0x3c, !PT ;  /* 0x0000001405057212 */ /* 0x000fc600078e3cff */
[----:B------:R0:W-:Y:S02]  /*add0*/  UTMALDG.3D [UR8], [UR4], desc[UR6] ;  /* 0x00000608040075b4 */ /* 0x0001e40008011000 */
[----:B0-----:R-:W-:Y:S01]  /*ade0*/  UMOV UR8, UR15 ;  /* 0x0000000f00087c82 */ /* 0x001fe20008000000 */
[----:B------:R-:W-:Y:S02]  /*adf0*/  UMOV UR11, UR19 ;  /* 0x00000013000b7c82 */ /* 0x000fe40008000000 */
[----:B------:R0:W-:Y:S02]  /*ae00*/  UTMALDG.3D.MULTICAST [UR8], [UR24], UR26, desc[UR6] ;  /* 0x00000608180073b4 */ /* 0x0001e4000801181a */
[----:B0-----:R-:W-:Y:S05]  /*ae10*/  @P1 BRA `(.L_x_300) ;  /* 0xfffffffc00441947 */ /* 0x001fea000383ffff */
.L_x_297:
[----:B------:R-:W-:Y:S05]  /*ae20*/  BSYNC B1 ;  /* 0x0000000000017941 */ /* 0x000fea0003800000 */
.L_x_296:
[----:B------:R-:W-:Y:S01]  /*ae30*/  LOP3.LUT P1, RZ, R9, 0xff, RZ, 0xc0, !PT ;  /* 0x000000ff09ff7812 */ /* 0x000fe2000782c0ff */
[----:B------:R-:W-:Y:S01]  /*ae40*/  IMAD.IADD R3, R8, 0x1, R3 ;  /* 0x0000000108037824 */ /* 0x000fe200078e0203 */
[----:B------:R-:W-:Y:S01]  /*ae50*/  IADD3 R16, P2, R16, UR20, RZ ;  /* 0x0000001410107c10 */ /* 0x000fe2000ff5e0ff */
[----:B------:R-:W-:Y:S01]  /*ae60*/  ULDC.64 UR4, c[0x0][0x650] ;  /* 0x0001940000047ab9 */ /* 0x000fe20000000a00 */
[----:B------:R-:W-:Y:S01]  /*ae70*/  BSSY B1, `(.L_x_301) ;  /* 0x000006d000017945 */ /* 0x000fe20003800000 */
[----:B------:R-:W-:Y:S01]  /*ae80*/  IMAD.MOV.U32 R20, RZ, RZ, -0x1 ;  /* 0xffffffffff147424 */ /* 0x000fe200078e00ff */
[----:B------:R-:W-:Y:S01]  /*ae90*/  ISETP.GT.U32.AND P0, PT, R3, 0x3, PT ;  /* 0x000000030300780c */ /* 0x000fe20003f04070 */
[----:B------:R-:W-:Y:S01]  /*aea0*/  IMAD.MOV.U32 R21, RZ, RZ, -0x1 ;  /* 0xffffffffff157424 */ /* 0x000fe200078e00ff */
[----:B------:R-:W-:Y:S02]  /*aeb0*/  SHF.R.U32.HI R4, RZ, 0x2, R3 ;  /* 0x00000002ff047819 */ /* 0x000fe40000011603 */
[----:B------:R-:W-:-:S02]  /*aec0*/  ISETP.LT.U32.AND P0, PT, R8, 0x4, P0 ;  /* 0x000000040800780c */ /* 0x000fc40000701070 */
[----:B------:R-:W-:Y:S01]  /*aed0*/  IADD3.X R17, R17, UR13, RZ, P2, !PT ;  /* 0x0000000d11117c10 */ /* 0x000fe200097fe4ff */
[----:B------:R-:W0:Y:S01]  /*aee0*/  @P1 S2R R6, SR_CgaCtaId ;  /* 0x0000000000061919 */ /* 0x000e220000008800 */
[----:B------:R-:W-:Y:S02]  /*aef0*/  @P1 MOV R5, 0x400 ;  /* 0x0000040000051802 */ /* 0x000fe40000000f00 */
[----:B------:R-:W-:Y:S02]  /*af00*/  ISETP.GE.U32.AND P2, PT, R16, UR4, PT ;  /* 0x0000000410007c0c */ /* 0x000fe4000bf46070 */
[----:B------:R-:W-:Y:S02]  /*af10*/  LOP3.LUT R4, R4, 0x1, RZ, 0xc0, !PT ;  /* 0x0000000104047812 */ /* 0x000fe400078ec0ff */
[----:B------:R-:W-:Y:S02]  /*af20*/  LOP3.LUT R3, R3, 0x3, RZ, 0xc0, !PT ;  /* 0x0000000303037812 */ /* 0x000fe400078ec0ff */
[----:B------:R-:W-:-:S02]  /*af30*/  PRMT R9, RZ, 0x7610, R9 ;  /* 0x00007610ff097816 */ /* 0x000fc40000000009 */
[----:B0-----:R-:W-:Y:S01]  /*af40*/  @P1 LEA R5, R6, R5, 0x18 ;  /* 0x0000000506051211 */ /* 0x001fe200078ec0ff */
[----:B------:R-:W-:-:S03]  /*af50*/  IMAD.MOV.U32 R6, RZ, RZ, -0x1 ;  /* 0xffffffffff067424 */ /* 0x000fc600078e00ff */
[----:B------:R0:W-:Y:S01]  /*af60*/  @P1 SYNCS.ARRIVE.TRANS64.A1T0 RZ, [R5+URZ+0x58], RZ ;  /* 0x000058ff05ff19a7 */ /* 0x0001e2000810003f */
[----:B------:R-:W-:-:S04]  /*af70*/  ISETP.NE.U32.AND P1, PT, R4, 0x1, PT ;  /* 0x000000010400780c */ /* 0x000fc80003f25070 */
[----:B------:R-:W-:Y:S02]  /*af80*/  ISETP.GT.U32.AND P1, PT, R8, 0x3, !P1 ;  /* 0x000000030800780c */ /* 0x000fe40004f24070 */
[----:B0-----:R-:W-:Y:S02]  /*af90*/  SEL R5, RZ, 0x1, !P0 ;  /* 0x00000001ff057807 */ /* 0x001fe40004000000 */
[----:B------:R-:W-:Y:S02]  /*afa0*/  ISETP.GE.U32.AND.EX P0, PT, R17, UR5, PT, P2 ;  /* 0x0000000511007c0c */ /* 0x000fe4000bf06120 */
[----:B------:R-:W-:-:S04]  /*afb0*/  SEL R4, RZ, 0x1, !P1 ;  /* 0x00000001ff047807 */ /* 0x000fc80004800000 */
[----:B------:R-:W-:Y:S02]  /*afc0*/  LOP3.LUT R0, R4, R0, R5, 0x96, !PT ;  /* 0x0000000004007212 */ /* 0x000fe400078e9605 */
[----:B------:R-:W-:-:S05]  /*afd0*/  PRMT R4, RZ, 0x7610, R4 ;  /* 0x00007610ff047816 */ /* 0x000fca0000000004 */
[----:B------:R-:W-:Y:S05]  /*afe0*/  @P0 BRA `(.L_x_302) ;  /* 0x0000000400540947 */ /* 0x000fea0003800000 */
[----:B------:R-:W0:Y:S01]  /*aff0*/  S2R R15, SR_CTAID.X ;  /* 0x00000000000f7919 */ /* 0x000e220000002500 */
[----:B------:R-:W-:Y:S01]  /*b000*/  ULDC.64 UR4, c[0x0][0x628] ;  /* 0x00018a0000047ab9 */ /* 0x000fe20000000a00 */
[----:B------:R-:W-:Y:S01]  /*b010*/  ULDC UR7, c[0x0][0x630] ;  /* 0x00018c0000077ab9 */ /* 0x000fe20000000800 */
[----:B------:R-:W-:Y:S01]  /*b020*/  ISETP.NE.U32.AND P0, PT, RZ, UR4, PT ;  /* 0x00000004ff007c0c */ /* 0x000fe2000bf05070 */
[----:B------:R-:W1:Y:S01]  /*b030*/  S2R R20, SR_CTAID.Y ;  /* 0x0000000000147919 */ /* 0x000e620000002600 */
[----:B------:R-:W-:Y:S01]  /*b040*/  ULDC UR8, c[0x0][0x150] ;  /* 0x0000540000087ab9 */ /* 0x000fe20000000800 */
[----:B------:R-:W-:Y:S01]  /*b050*/  IMAD.MOV.U32 R4, RZ, RZ, R16 ;  /* 0x000000ffff047224 */ /* 0x000fe200078e0010 */
[----:B------:R-:W-:Y:S01]  /*b060*/  ISETP.NE.AND.EX P0, PT, RZ, UR5, PT, P0 ;  /* 0x00000005ff007c0c */ /* 0x000fe2000bf05300 */
[----:B------:R-:W-:Y:S01]  /*b070*/  IMAD.MOV.U32 R5, RZ, RZ, R17 ;  /* 0x000000ffff057224 */ /* 0x000fe200078e0011 */
[----:B0-----:R-:W-:-:S11]  /*b080*/  I2FP.F32.U32 R22, R15 ;  /* 0x0000000f00167245 */ /* 0x001fd60000201000 */
[----:B------:R-:W-:Y:S05]  /*b090*/  @!P0 BRA `(.L_x_303) ;  /* 0x0000000000288947 */ /* 0x000fea0003800000 */
[----:B------:R-:W-:Y:S02]  /*b0a0*/  ULDC UR6, c[0x0][0x634] ;  /* 0x00018d0000067ab9 */ /* 0x000fe40000000800 */
[----:B------:R-:W-:-:S05]  /*b0b0*/  IADD3 R5, P0, R16, UR6, RZ ;  /* 0x0000000610057c10 */ /* 0x000fca000ff1e0ff */
[----:B------:R-:W-:-:S04]  /*b0c0*/  IMAD.X R21, RZ, RZ, R17, P0 ;  /* 0x000000ffff157224 */ /* 0x000fc800000e0611 */
[----:B------:R-:W-:-:S04]  /*b0d0*/  IMAD.WIDE.U32 R6, R21, UR4, RZ ;  /* 0x0000000415067c25 */ /* 0x000fc8000f8e00ff */
[----:B------:R-:W-:-:S04]  /*b0e0*/  IMAD.WIDE.U32 R6, P0, R5, UR5, R6 ;  /* 0x0000000505067c25 */ /* 0x000fc8000f800006 */
[----:B------:R-:W-:-:S04]  /*b0f0*/  IMAD.WIDE.U32 R4, R5, UR4, RZ ;  /* 0x0000000405047c25 */ /* 0x000fc8000f8e00ff */
[----:B------:R-:W-:Y:S01]  /*b100*/  IMAD.MOV.U32 R4, RZ, RZ, R7 ;  /* 0x000000ffff047224 */ /* 0x000fe200078e0007 */
[----:B------:R-:W-:Y:S01]  /*b110*/  IADD3 RZ, P1, R5, R6, RZ ;  /* 0x0000000605ff7210 */ /* 0x000fe20007f3e0ff */
[----:B------:R-:W-:-:S04]  /*b120*/  IMAD.X R5, RZ, RZ, RZ, P0 ;  /* 0x000000ffff057224 */ /* 0x000fc800000e06ff */
[----:B------:R-:W-:-:S08]  /*b130*/  IMAD.WIDE.U32.X R4, R21, UR5, R4, P1 ;  /* 0x0000000515047c25 */ /* 0x000fd000088e0404 */
.L_x_303:
[--C-:B------:R-:W-:Y:S01]  /*b140*/  SHF.R.U64 R14, R4, UR7, R5.reuse ;  /* 0x00000007040e7c19 */ /* 0x100fe20008001205 */
[----:B------:R-:W-:Y:S01]  /*b150*/  FMUL R22, R22, UR8 ;  /* 0x0000000816167c20 */ /* 0x000fe20008400000 */
[----:B------:R-:W-:Y:S01]  /*b160*/  SHF.R.U32.HI R4, RZ, UR7, R5 ;  /* 0x00000007ff047c19 */ /* 0x000fe20008011605 */
[----:B------:R-:W0:Y:S01]  /*b170*/  LDC R6, c[0x0][0x144] ;  /* 0x00005100ff067b82 */ /* 0x000e220000000800 */
[----:B------:R-:W-:Y:S01]  /*b180*/  IADD3 R5, P0, RZ, -R14, RZ ;  /* 0x8000000eff057210 */ /* 0x000fe20007f1e0ff */
[----:B------:R-:W-:Y:S01]  /*b190*/  ULDC UR6, c[0x0][0x154] ;  /* 0x0000550000067ab9 */ /* 0x000fe20000000800 */
[----:B-1----:R-:W-:Y:S01]  /*b1a0*/  I2FP.F32.U32 R7, R20 ;  /* 0x0000001400077245 */ /* 0x002fe20000201000 */
[----:B------:R-:W1:Y:S01]  /*b1b0*/  F2I.U32.TRUNC.NTZ R22, R22 ;  /* 0x0000001600167305 */ /* 0x000e62000020f000 */
[----:B------:R-:W-:Y:S01]  /*b1c0*/  ULDC.64 UR4, c[0x0][0x620] ;  /* 0x0001880000047ab9 */ /* 0x000fe20000000a00 */
[----:B------:R-:W-:Y:S01]  /*b1d0*/  IMAD.X R4, RZ, RZ, ~R4, P0 ;  /* 0x000000ffff047224 */ /* 0x000fe200000e0e04 */
[----:B------:R-:W-:Y:S01]  /*b1e0*/  ISETP.NE.AND P2, PT, R2, 0x1, PT ;  /* 0x000000010200780c */ /* 0x000fe20003f45270 */
[----:B------:R-:W-:Y:S01]  /*b1f0*/  FMUL R23, R7, UR6 ;  /* 0x0000000607177c20 */ /* 0x000fe20008400000 */
[----:B------:R-:W2:Y:S01]  /*b200*/  LDC R25, c[0x0][0x148] ;  /* 0x00005200ff197b82 */ /* 0x000ea20000000800 */
[----:B------:R-:W-:Y:S01]  /*b210*/  IMAD R4, R4, UR4, RZ ;  /* 0x0000000404047c24 */ /* 0x000fe2000f8e02ff */
[----:B------:R-:W-:-:S02]  /*b220*/  ULDC.64 UR6, c[0x0][0x640] ;  /* 0x0001900000067ab9 */ /* 0x000fc40000000a00 */
[----:B------:R-:W-:Y:S01]  /*b230*/  ISETP.NE.U32.AND P0, PT, RZ, UR6, PT ;  /* 0x00000006ff007c0c */ /* 0x000fe2000bf05070 */
[----:B------:R-:W3:Y:S01]  /*b240*/  F2I.U32.TRUNC.NTZ R23, R23 ;  /* 0x0000001700177305 */ /* 0x000ee2000020f000 */
[C---:B------:R-:W-:Y:S02]  /*b250*/  IMAD R7, R5.reuse, UR5, R4 ;  /* 0x0000000505077c24 */ /* 0x040fe4000f8e0204 */
[----:B------:R-:W-:Y:S01]  /*b260*/  IMAD.WIDE.U32 R4, R5, UR4, R16 ;  /* 0x0000000405047c25 */ /* 0x000fe2000f8e0010 */
[----:B------:R-:W-:Y:S01]  /*b270*/  ULDC UR4, c[0x0][0x618] ;  /* 0x0001860000047ab9 */ /* 0x000fe20000000800 */
[----:B------:R-:W-:Y:S02]  /*b280*/  ISETP.NE.AND.EX P0, PT, RZ, UR7, PT, P0 ;  /* 0x00000007ff007c0c */ /* 0x000fe4000bf05300 */
[----:B------:R-:W-:Y:S02]  /*b290*/  IMAD.IADD R5, R5, 0x1, R7 ;  /* 0x0000000105057824 */ /* 0x000fe400078e0207 */
[----:B-1----:R-:W-:-:S03]  /*b2a0*/  IMAD.MOV R22, RZ, RZ, -R22 ;  /* 0x000000ffff167224 */ /* 0x002fc600078e0a16 */
[----:B------:R-:W-:Y:S01]  /*b2b0*/  SHF.R.U64 R21, R4, UR4, R5 ;  /* 0x0000000404157c19 */ /* 0x000fe20008001205 */
[----:B0-----:R-:W-:Y:S01]  /*b2c0*/  IMAD R15, R6, R22, R15 ;  /* 0x00000016060f7224 */ /* 0x001fe200078e020f */
[----:B------:R-:W-:Y:S01]  /*b2d0*/  SHF.R.U32.HI R4, RZ, UR4, R5 ;  /* 0x00000004ff047c19 */ /* 0x000fe20008011605 */
[----:B------:R-:W-:Y:S01]  /*b2e0*/  ULDC UR4, c[0x0][0x608] ;  /* 0x0001820000047ab9 */ /* 0x000fe20000000800 */
[----:B---3--:R-:W-:Y:S02]  /*b2f0*/  IMAD.MOV R6, RZ, RZ, -R23 ;  /* 0x000000ffff067224 */ /* 0x008fe400078e0a17 */
[--C-:B------:R-:W-:Y:S02]  /*b300*/  SHF.R.U64 R22, R21, UR4, R4.reuse ;  /* 0x0000000415167c19 */ /* 0x100fe40008001204 */
[----:B------:R-:W-:Y:S01]  /*b310*/  SHF.R.U32.HI R5, RZ, UR4, R4 ;  /* 0x00000004ff057c19 */ /* 0x000fe20008011604 */
[----:B------:R-:W-:Y:S01]  /*b320*/  ULDC UR4, c[0x0][0x658] ;  /* 0x0001960000047ab9 */ /* 0x000fe20000000800 */
[----:B--2---:R-:W-:-:S02]  /*b330*/  @P2 IMAD R15, R25, R6, R20 ;  /* 0x00000006190f2224 */ /* 0x004fc400078e0214 */
[--C-:B------:R-:W-:Y:S02]  /*b340*/  SHF.R.U64 R20, R22, UR4, R5.reuse ;  /* 0x0000000416147c19 */ /* 0x100fe40008001205 */
[----:B------:R-:W-:-:S03]  /*b350*/  SHF.R.U32.HI R23, RZ, UR4, R5 ;  /* 0x00000004ff177c19 */ /* 0x000fc60008011605 */
[----:B------:R-:W-:Y:S02]  /*b360*/  IMAD.MOV.U32 R6, RZ, RZ, R20 ;  /* 0x000000ffff067224 */ /* 0x000fe400078e0014 */
[----:B------:R-:W-:Y:S01]  /*b370*/  IMAD.MOV.U32 R5, RZ, RZ, R23 ;  /* 0x000000ffff057224 */ /* 0x000fe200078e0017 */
[----:B------:R-:W-:Y:S06]  /*b380*/  @!P0 BRA `(.L_x_304) ;  /* 0x00000000002c8947 */ /* 0x000fec0003800000 */
        /* <DEDUP_REMOVED lines=9> */
[----:B------:R-:W-:-:S04]  /*b420*/  IMAD.WIDE.U32.X R4, R23, UR7, R4, P1 ;  /* 0x0000000717047c25 */ /* 0x000fc800088e0404 */
[----:B------:R-:W-:-:S07]  /*b430*/  IMAD.MOV.U32 R6, RZ, RZ, R4 ;  /* 0x000000ffff067224 */ /* 0x000fce00078e0004 */
.L_x_304:
[----:B------:R-:W-:Y:S01]  /*b440*/  ULDC UR4, c[0x0][0x648] ;  /* 0x0001920000047ab9 */ /* 0x000fe20000000800 */
[----:B------:R-:W-:Y:S01]  /*b450*/  LOP3.LUT R4, R22, UR17, RZ, 0xc0, !PT ;  /* 0x0000001116047c12 */ /* 0x000fe2000f8ec0ff */
[----:B------:R-:W-:Y:S01]  /*b460*/  ULDC UR5, c[0x0][0x610] ;  /* 0x0001840000057ab9 */ /* 0x000fe20000000800 */
[----:B------:R-:W-:Y:S01]  /*b470*/  SHF.R.U64 R5, R6, UR4, R5 ;  /* 0x0000000406057c19 */ /* 0x000fe20008001205 */
[----:B------:R-:W-:Y:S01]  /*b480*/  ULDC UR4, c[0x0][0x638] ;  /* 0x00018e0000047ab9 */ /* 0x000fe20000000800 */
[----:B------:R-:W-:Y:S01]  /*b490*/  LOP3.LUT R21, R21, UR16, RZ, 0xc0, !PT ;  /* 0x0000001015157c12 */ /* 0x000fe2000f8ec0ff */
[----:B------:R-:W-:Y:S02]  /*b4a0*/  IMAD.MOV.U32 R6, RZ, RZ, R14 ;  /* 0x000000ffff067224 */ /* 0x000fe400078e000e */
[----:B------:R-:W-:Y:S02]  /*b4b0*/  IMAD.MOV R7, RZ, RZ, -R5 ;  /* 0x000000ffff077224 */ /* 0x000fe400078e0a05 */
[----:B------:R-:W-:-:S02]  /*b4c0*/  IMAD R4, R5, UR18, R4 ;  /* 0x0000001205047c24 */ /* 0x000fc4000f8e0204 */
[----:B------:R-:W-:Y:S01]  /*b4d0*/  IMAD R20, R7, UR4, R20 ;  /* 0x0000000407147c24 */ /* 0x000fe2000f8e0214 */
[----:B------:R-:W-:Y:S01]  /*b4e0*/  ULDC UR4, c[0x0][0x600] ;  /* 0x0001800000047ab9 */ /* 0x000fe20000000800 */
[----:B------:R-:W-:Y:S02]  /*b4f0*/  IMAD R15, R4, UR5, R15 ;  /* 0x00000005040f7c24 */ /* 0x000fe4000f8e020f */
[----:B------:R-:W-:Y:S02]  /*b500*/  IMAD R20, R20, UR4, R21 ;  /* 0x0000000414147c24 */ /* 0x000fe4000f8e0215 */
[----:B------:R-:W-:-:S03]  /*b510*/  IMAD.MOV.U32 R4, RZ, RZ, 0x1 ;  /* 0x00000001ff047424 */ /* 0x000fc600078e00ff */
[----:B------:R-:W-:Y:S02]  /*b520*/  SEL R21, R20, R15, !P2 ;  /* 0x0000000f14157207 */ /* 0x000fe40005000000 */
[----:B------:R-:W-:-:S07]  /*b530*/  SEL R20, R15, R20, !P2 ;  /* 0x000000140f147207 */ /* 0x000fce0005000000 */
.L_x_302:
[----:B------:R-:W-:Y:S05]  /*b540*/  BSYNC B1 ;  /* 0x0000000000017941 */ /* 0x000fea0003800000 */
.L_x_301:
[----:B------:R-:W-:-:S13]  /*b550*/  LOP3.LUT P0, RZ, R4, 0xff, RZ, 0xc0, !PT ;  /* 0x000000ff04ff7812 */ /* 0x000fda000780c0ff */
[----:B------:R-:W-:Y:S05]  /*b560*/  @P0 BRA `(.L_x_305) ;  /* 0xfffffff4003c0947 */ /* 0x000fea000383ffff */
[----:B------:R-:W-:Y:S05]  /*b570*/  BSYNC B0 ;  /* 0x0000000000007941 */ /* 0x000fea0003800000 */
.L_x_294:
[----:B------:R-:W-:-:S03]  /*b580*/  UMOV UR4, 0xffffffff ;  /* 0xffffffff00047882 */ /* 0x000fc60000000000 */
[----:B------:R-:W-:Y:S05]  /*b590*/  BRA.DIV UR4, `(.L_x_306) ;  /* 0x0000000604147947 */ /* 0x000fea000b800000 */
[----:B------:R-:W-:-:S13]  /*b5a0*/  ELECT P6, URZ, PT ;  /* 0x00000000003f782f */ /* 0x000fda00038c0000 */
.L_x_320:
[----:B------:R-:W-:Y:S04]  /*b5b0*/  BSSY B0, `(.L_x_307) ;  /* 0x000002b000007945 */ /* 0x000fe80003800000 */
[----:B------:R-:W-:Y:S05]  /*b5c0*/  @!P6 BRA `(.L_x_308) ;  /* 0x0000000000a4e947 */ /* 0x000fea0003800000 */
[----:B------:R-:W-:-:S04]  /*b5d0*/  LOP3.LUT R19, R19, 0x2, RZ, 0xfc, !PT ;  /* 0x0000000213137812 */ /* 0x000fc800078efcff */
[----:B------:R-:W-:-:S13]  /*b5e0*/  ISETP.NE.AND P0, PT, R19, 0x3, PT ;  /* 0x000000031300780c */ /* 0x000fda0003f05270 */
[----:B------:R-:W-:Y:S05]  /*b5f0*/  @!P0 BRA `(.L_x_309) ;  /* 0x0000000000048947 */ /* 0x000fea0003800000 */
[----:B------:R-:W-:Y:S01]  /*b600*/  BPT.TRAP 0x1 ;  /* 0x000000040000795c */ /* 0x000fe20000300000 */
.L_x_309:
[----:B------:R-:W0:Y:S01]  /*b610*/  S2R R5, SR_CgaCtaId ;  /* 0x0000000000057919 */ /* 0x000e220000008800 */
[----:B------:R-:W-:Y:S02]  /*b620*/  MOV R2, 0x400 ;  /* 0x0000040000027802 */ /* 0x000fe40000000f00 */
[----:B------:R-:W-:Y:S02]  /*b630*/  SHF.L.U32 R4, R0, 0x1f, RZ ;  /* 0x0000001f00047819 */ /* 0x000fe400000006ff */
[----:B0-----:R-:W-:-:S05]  /*b640*/  LEA R2, R5, R2, 0x18 ;  /* 0x0000000205027211 */ /* 0x001fca00078ec0ff */
[----:B------:R-:W-:-:S04]  /*b650*/  VIADD R2, R2, 0x20 ;  /* 0x0000002002027836 */ /* 0x000fc80000000000 */
[C---:B------:R-:W-:Y:S02]  /*b660*/  IMAD R7, R3.reuse, 0x8, R2 ;  /* 0x0000000803077824 */ /* 0x040fe400078e0202 */
[----:B------:R-:W-:Y:S02]  /*b670*/  VIADD R3, R3, 0x1 ;  /* 0x0000000103037836 */ /* 0x000fe40000000000 */
[----:B------:R-:W0:Y:S03]  /*b680*/  SYNCS.PHASECHK.TRANS64.TRYWAIT P0, [R7+URZ], R4 ;  /* 0x00000004070075a7 */ /* 0x000e26000800017f */
[----:B------:R-:W-:-:S04]  /*b690*/  ISETP.NE.AND P1, PT, R3, 0x4, PT ;  /* 0x000000040300780c */ /* 0x000fc80003f25270 */
[----:B------:R-:W-:Y:S02]  /*b6a0*/  SEL R5, RZ, 0x1, P1 ;  /* 0x00000001ff057807 */ /* 0x000fe40000800000 */
[----:B------:R-:W-:Y:S02]  /*b6b0*/  SEL R3, R3, RZ, P1 ;  /* 0x000000ff03037207 */ /* 0x000fe40000800000 */
[----:B------:R-:W-:-:S03]  /*b6c0*/  LOP3.LUT R6, R0, R5, RZ, 0x3c, !PT ;  /* 0x0000000500067212 */ /* 0x000fc600078e3cff */
[----:B------:R-:W-:Y:S01]  /*b6d0*/  IMAD R8, R3, 0x8, R2 ;  /* 0x0000000803087824 */ /* 0x000fe200078e0202 */
[----:B------:R-:W-:Y:S01]  /*b6e0*/  SHF.L.U32 R5, R6, 0x1f, RZ ;  /* 0x0000001f06057819 */ /* 0x000fe200000006ff */
[----:B0-----:R-:W-:Y:S06]  /*b6f0*/  @!P0 BRA `(.L_x_310) ;  /* 0x0000000000dc8947 */ /* 0x001fec0003800000 */
.L_x_321:
[----:B------:R-:W1:Y:S01]  /*b700*/  SYNCS.PHASECHK.TRANS64.TRYWAIT P0, [R8+URZ], R5 ;  /* 0x00000005080075a7 */ /* 0x000e62000800017f */
[----:B------:R-:W-:-:S05]  /*b710*/  VIADD R0, R3, 0x1 ;  /* 0x0000000103007836 */ /* 0x000fca0000000000 */
[----:B------:R-:W-:-:S04]  /*b720*/  ISETP.NE.AND P1, PT, R0, 0x4, PT ;  /* 0x000000040000780c */ /* 0x000fc80003f25270 */
[----:B------:R-:W-:Y:S02]  /*b730*/  SEL R3, RZ, 0x1, P1 ;  /* 0x00000001ff037807 */ /* 0x000fe40000800000 */
[----:B0-----:R-:W-:Y:S02]  /*b740*/  SEL R7, R0, RZ, P1 ;  /* 0x000000ff00077207 */ /* 0x001fe40000800000 */
[----:B------:R-:W-:-:S03]  /*b750*/  LOP3.LUT R9, R6, R3, RZ, 0x3c, !PT ;  /* 0x0000000306097212 */ /* 0x000fc600078e3cff */
[----:B------:R-:W-:Y:S01]  /*b760*/  IMAD R11, R7, 0x8, R2 ;  /* 0x00000008070b7824 */ /* 0x000fe200078e0202 */
[----:B------:R-:W-:Y:S01]  /*b770*/  SHF.L.U32 R6, R9, 0x1f, RZ ;  /* 0x0000001f09067819 */ /* 0x000fe200000006ff */
[----:B-1----:R-:W-:Y:S06]  /*b780*/  @!P0 BRA `(.L_x_311) ;  /* 0x0000000000cc8947 */ /* 0x002fec0003800000 */
.L_x_322:
[----:B------:R-:W1:Y:S01]  /*b790*/  SYNCS.PHASECHK.TRANS64.TRYWAIT P0, [R11+URZ], R6 ;  /* 0x000000060b0075a7 */ /* 0x000e62000800017f */
[----:B------:R-:W-:-:S05]  /*b7a0*/  VIADD R0, R7, 0x1 ;  /* 0x0000000107007836 */ /* 0x000fca0000000000 */
[----:B------:R-:W-:-:S04]  /*b7b0*/  ISETP.NE.AND P1, PT, R0, 0x4, PT ;  /* 0x000000040000780c */ /* 0x000fc80003f25270 */
[----:B------:R-:W-:Y:S02]  /*b7c0*/  SEL R4, RZ, 0x1, P1 ;  /* 0x00000001ff047807 */ /* 0x000fe40000800000 */
[----:B------:R-:W-:Y:S02]  /*b7d0*/  SEL R3, R0, RZ, P1 ;  /* 0x000000ff00037207 */ /* 0x000fe40000800000 */
[----:B------:R-:W-:Y:S01]  /*b7e0*/  LOP3.LUT R0, R9, R4, RZ, 0x3c, !PT ;  /* 0x0000000409007212 */ /* 0x000fe200078e3cff */
[----:B-1----:R-:W-:Y:S06]  /*b7f0*/  @!P0 BRA `(.L_x_312) ;  /* 0x0000000000c48947 */ /* 0x002fec0003800000 */
.L_x_323:
[----:B------:R-:W-:Y:S01]  /*b800*/  IMAD R3, R3, 0x8, R2 ;  /* 0x0000000803037824 */ /* 0x000fe200078e0202 */
[----:B------:R-:W-:-:S07]  /*b810*/  SHF.L.U32 R0, R0, 0x1f, RZ ;  /* 0x0000001f00007819 */ /* 0x000fce00000006ff */
.L_x_313:
[----:B--2---:R2:W3:Y:S02]  /*b820*/  SYNCS.PHASECHK.TRANS64.TRYWAIT P0, [R3+URZ], R0 ;  /* 0x00000000030075a7 */ /* 0x0044e4000800017f */
[----:B---3--:R-:W-:Y:S05]  /*b830*/  @!P0 NANOSLEEP.SYNCS 0x989680 ;  /* 0x009896800000895d */ /* 0x008fea0003900000 */
[----:B------:R-:W3:Y:S02]  /*b840*/  @!P0 SYNCS.PHASECHK.TRANS64 P0, [R3+URZ], R0 ;  /* 0x00000000030085a7 */ /* 0x000ee4000800007f */
[----:B---3--:R-:W-:Y:S05]  /*b850*/  @!P0 BRA `(.L_x_313) ;  /* 0xfffffffc00f08947 */ /* 0x008fea000383ffff */
.L_x_308:
[----:B------:R-:W-:Y:S05]  /*b860*/  BSYNC B0 ;  /* 0x0000000000007941 */ /* 0x000fea0003800000 */
.L_x_307:
[----:B------:R-:W-:Y:S05]  /*b870*/  EXIT ;  /* 0x000000000000794d */ /* 0x000fea0003800000 */
.L_x_21:
[----:B---3--:R3:W4:Y:S02]  /*b880*/  SYNCS.PHASECHK.TRANS64.TRYWAIT P1, [R3+URZ], R0 ;  /* 0x00000000030075a7 */ /* 0x008724000802017f */
[----:B----4-:R-:W-:Y:S05]  /*b890*/  @!P1 NANOSLEEP.SYNCS 0x989680 ;  /* 0x009896800000995d */ /* 0x010fea0003900000 */
[----:B------:R-:W4:Y:S02]  /*b8a0*/  @!P1 SYNCS.PHASECHK.TRANS64 P1, [R3+URZ], R0 ;  /* 0x00000000030095a7 */ /* 0x000f24000802007f */
[----:B----4-:R-:W-:Y:S05]  /*b8b0*/  @!P1 BRA `(.L_x_21) ;  /* 0xfffffffc00f09947 */ /* 0x010fea000383ffff */
[----:B------:R-:W-:Y:S05]  /*b8c0*/  BRA `(.L_x_20) ;  /* 0xffffff5c00147947 */ /* 0x000fea000383ffff */
.L_x_26:
[----:B-1----:R1:W2:Y:S02]  /*b8d0*/  SYNCS.PHASECHK.TRANS64.TRYWAIT P1, [R5+URZ], R4 ;  /* 0x00000004050075a7 */ /* 0x0022a4000802017f */
[----:B--2---:R-:W-:Y:S05]  /*b8e0*/  @!P1 NANOSLEEP.SYNCS 0x989680 ;  /* 0x009896800000995d */ /* 0x004fea0003900000 */
[----:B------:R-:W2:Y:S02]  /*b8f0*/  @!P1 SYNCS.PHASECHK.TRANS64 P1, [R5+URZ], R4 ;  /* 0x00000004050095a7 */ /* 0x000ea4000802007f */
[----:B--2---:R-:W-:Y:S05]  /*b900*/  @!P1 BRA `(.L_x_26) ;  /* 0xfffffffc00f09947 */ /* 0x004fea000383ffff */
[----:B------:R-:W-:Y:S05]  /*b910*/  BRA `(.L_x_25) ;  /* 0xffffff6000107947 */ /* 0x000fea000383ffff */
.L_x_295:
[----:B------:R-:W-:Y:S01]  /*b920*/  BSSY B1, `(.L_x_314) ;  /* 0x0000006000017945 */ /* 0x000fe20003800000 */
[----:B------:R-:W-:-:S07]  /*b930*/  IMAD.MOV.U32 R15, RZ, RZ, -0x1 ;  /* 0xffffffffff0f7424 */ /* 0x000fce00078e00ff */
[----:B------:R-:W-:Y:S05]  /*b940*/  WARPSYNC.COLLECTIVE R15, `(.L_x_315) ;  /* 0x000000000f0c7348 */ /* 0x000fea0003c00000 */
[----:B------:R-:W-:Y:S02]  /*b950*/  ELECT P6, UR62, PT ;  /* 0x00000000003e782f */ /* 0x000fe400038c0000 */
[----:B------:R-:W-:Y:S01]  /*b960*/  MOV R14, UR62 ;  /* 0x0000003e000e7c02 */ /* 0x000fe20008000f00 */
[----:B------:R-:W-:Y:S10]  /*b970*/  ENDCOLLECTIVE ;  /* 0x000000000000791b */ /* 0x000ff40003800000 */
.L_x_315:
[----:B------:R-:W-:Y:S05]  /*b980*/  BSYNC B1 ;  /* 0x0000000000017941 */ /* 0x000fea0003800000 */
.L_x_314:
[----:B------:R-:W-:Y:S05]  /*b990*/  BRA `(.L_x_316) ;  /* 0xfffffff0003c7947 */ /* 0x000fea000383ffff */
.L_x_298:
[----:B0-----:R0:W1:Y:S02]  /*b9a0*/  SYNCS.PHASECHK.TRANS64.TRYWAIT P0, [R20+URZ+0x20], R7 ;  /* 0x00002007140075a7 */ /* 0x001064000800017f */
[----:B-1----:R-:W-:Y:S05]  /*b9b0*/  @!P0 NANOSLEEP.SYNCS 0x989680 ;  /* 0x009896800000895d */ /* 0x002fea0003900000 */
[----:B------:R-:W1:Y:S02]  /*b9c0*/  @!P0 SYNCS.PHASECHK.TRANS64 P0, [R20+URZ+0x20], R7 ;  /* 0x00002007140085a7 */ /* 0x000e64000800007f */
[----:B-1----:R-:W-:Y:S05]  /*b9d0*/  @!P0 BRA `(.L_x_298) ;  /* 0xfffffffc00f08947 */ /* 0x002fea000383ffff */
[----:B------:R-:W-:Y:S05]  /*b9e0*/  BRA `(.L_x_317) ;  /* 0xfffffff000747947 */ /* 0x000fea000383ffff */
.L_x_306:
[----:B------:R-:W-:Y:S01]  /*b9f0*/  BSSY B0, `(.L_x_318) ;  /* 0x0000006000007945 */ /* 0x000fe20003800000 */
[----:B------:R-:W-:-:S07]  /*ba00*/  IMAD.MOV.U32 R15, RZ, RZ, -0x1 ;  /* 0xffffffffff0f7424 */ /* 0x000fce00078e00ff */
[----:B------:R-:W-:Y:S05]  /*ba10*/  WARPSYNC.COLLECTIVE R15, `(.L_x_319) ;  /* 0x000000000f0c7348 */ /* 0x000fea0003c00000 */
[----:B------:R-:W-:Y:S02]  /*ba20*/  ELECT P6, UR62, PT ;  /* 0x00000000003e782f */ /* 0x000fe400038c0000 */
[----:B------:R-:W-:Y:S01]  /*ba30*/  MOV R14, UR62 ;  /* 0x0000003e000e7c02 */ /* 0x000fe20008000f00 */
[----:B------:R-:W-:Y:S10]  /*ba40*/  ENDCOLLECTIVE ;  /* 0x000000000000791b */ /* 0x000ff40003800000 */
.L_x_319:
[----:B------:R-:W-:Y:S05]  /*ba50*/  BSYNC B0 ;  /* 0x0000000000007941 */ /* 0x000fea0003800000 */
.L_x_318:
[----:B------:R-:W-:Y:S05]  /*ba60*/  BRA `(.L_x_320) ;  /* 0xfffffff800d07947 */ /* 0x000fea000383ffff */
.L_x_310:
[----:B0-----:R0:W1:Y:S02]  /*ba70*/  SYNCS.PHASECHK.TRANS64.TRYWAIT P0, [R7+URZ], R4 ;  /* 0x00000004070075a7 */ /* 0x001064000800017f */
[----:B-1----:R-:W-:Y:S05]  /*ba80*/  @!P0 NANOSLEEP.SYNCS 0x989680 ;  /* 0x009896800000895d */ /* 0x002fea0003900000 */
[----:B------:R-:W1:Y:S02]  /*ba90*/  @!P0 SYNCS.PHASECHK.TRANS64 P0, [R7+URZ], R4 ;  /* 0x00000004070085a7 */ /* 0x000e64000800007f */
[----:B-1----:R-:W-:Y:S05]  /*baa0*/  @!P0 BRA `(.L_x_310) ;  /* 0xfffffffc00f08947 */ /* 0x002fea000383ffff */
[----:B------:R-:W-:Y:S05]  /*bab0*/  BRA `(.L_x_321) ;  /* 0xfffffffc00107947 */ /* 0x000fea000383ffff */
.L_x_311:
[----:B0-----:R0:W1:Y:S02]  /*bac0*/  SYNCS.PHASECHK.TRANS64.TRYWAIT P0, [R8+URZ], R5 ;  /* 0x00000005080075a7 */ /* 0x001064000800017f */
[----:B-1----:R-:W-:Y:S05]  /*bad0*/  @!P0 NANOSLEEP.SYNCS 0x989680 ;  /* 0x009896800000895d */ /* 0x002fea0003900000 */
[----:B------:R-:W1:Y:S02]  /*bae0*/  @!P0 SYNCS.PHASECHK.TRANS64 P0, [R8+URZ], R5 ;  /* 0x00000005080085a7 */ /* 0x000e64000800007f */
[----:B-1----:R-:W-:Y:S05]  /*baf0*/  @!P0 BRA `(.L_x_311) ;  /* 0xfffffffc00f08947 */ /* 0x002fea000383ffff */
[----:B------:R-:W-:Y:S05]  /*bb00*/  BRA `(.L_x_322) ;  /* 0xfffffffc00207947 */ /* 0x000fea000383ffff */
.L_x_312:
[----:B-1----:R1:W2:Y:S02]  /*bb10*/  SYNCS.PHASECHK.TRANS64.TRYWAIT P0, [R11+URZ], R6 ;  /* 0x000000060b0075a7 */ /* 0x0022a4000800017f */
[----:B--2---:R-:W-:Y:S05]  /*bb20*/  @!P0 NANOSLEEP.SYNCS 0x989680 ;  /* 0x009896800000895d */ /* 0x004fea0003900000 */
[----:B------:R-:W2:Y:S02]  /*bb30*/  @!P0 SYNCS.PHASECHK.TRANS64 P0, [R11+URZ], R6 ;  /* 0x000000060b0085a7 */ /* 0x000ea4000800007f */
[----:B--2---:R-:W-:Y:S05]  /*bb40*/  @!P0 BRA `(.L_x_312) ;  /* 0xfffffffc00f08947 */ /* 0x004fea000383ffff */
[----:B------:R-:W-:Y:S05]  /*bb50*/  BRA `(.L_x_323) ;  /* 0xfffffffc00287947 */ /* 0x000fea000383ffff */
.L_x_324:
[----:B------:R-:W-:-:S00]  /*bb60*/  BRA `(.L_x_324) ;  /* 0xfffffffc00fc7947 */ /* 0x000fc0000383ffff */
[----:B------:R-:W-:-:S00]  /*bb70*/  NOP ;  /* 0x0000000000007918 */ /* 0x000fc00000000000 */
        /* <DEDUP_REMOVED lines=8> */
.L_x_325:


//--------------------- .nv.global.init           --------------------------
	.section	.nv.global.init,"aw",@progbits
.nv.global.init:
	.type		$str$22,@object
	.size		$str$22,($str$23 - $str$22)
$str$22:
        /*0000*/ 	.byte	0x6b, 0x5f, 0x74, 0x69, 0x6c, 0x65, 0x5f, 0x63, 0x6f, 0x75, 0x6e, 0x74, 0x20, 0x3e, 0x3d, 0x20
        /*0010*/ 	.byte	0x31, 0x00
	.type		$str$23,@object
	.size		$str$23,(__unnamed_1 - $str$23)
$str$23:
        /*0012*/ 	.byte	0x2f, 0x74, 0x6d, 0x70, 0x2f, 0x63, 0x75, 0x74, 0x6c, 0x61, 0x73, 0x73, 0x5f, 0x73, 0x77, 0x65
        /*0022*/ 	.byte	0x65, 0x70, 0x5f, 0x73, 0x72, 0x63, 0x2f, 0x69, 0x6e, 0x63, 0x6c, 0x75, 0x64, 0x65, 0x2f, 0x63
        /*0032*/ 	.byte	0x75, 0x74, 0x6c, 0x61, 0x73, 0x73, 0x2f, 0x67, 0x65, 0x6d, 0x6d, 0x2f, 0x63, 0x6f, 0x6c, 0x6c
        /*0042*/ 	.byte	0x65, 0x63, 0x74, 0x69, 0x76, 0x65, 0x2f, 0x73, 0x6d, 0x39, 0x30, 0x5f, 0x6d, 0x6d, 0x61, 0x5f
        /*0052*/ 	.byte	0x74, 0x6d, 0x61, 0x5f, 0x67, 0x6d, 0x6d, 0x61, 0x5f, 0x73, 0x73, 0x5f, 0x77, 0x61, 0x72, 0x70
        /*0062*/ 	.byte	0x73, 0x70, 0x65, 0x63, 0x69, 0x61, 0x6c, 0x69, 0x7a, 0x65, 0x64, 0x2e, 0x68, 0x70, 0x70, 0x00
	.type		__unnamed_1,@object
	.size		__unnamed_1,(.L_0 - __unnamed_1)
__unnamed_1:
        /*0072*/ 	.byte	0x76, 0x6f, 0x69, 0x64, 0x20, 0x63, 0x75, 0x74, 0x6c, 0x61, 0x73, 0x73, 0x3a, 0x3a, 0x67, 0x65
        /* <DEDUP_REMOVED lines=177> */
        /*0b92*/ 	.byte	0x69, 0x64, 0x65, 0x6e, 0x74, 0x69, 0x74, 0x79, 0x5d, 0x00
.L_0:


//--------------------- .nv.shared._ZN7cutlass13device_kernelINS_4gemm6kernel13GemmUniversalIN4cute5tupleIJiiiiEEENS1_10collective13CollectiveMmaINS1_34MainloopSm90TmaGmmaWarpSpecializedILi4ENS5_IJNS4_1CILi2EEENSA_ILi1EEESC_EEENS1_35KernelTmaWarpSpecializedCooperativeEEENS5_IJNSA_ILi128EEENSA_ILi256EEENSA_ILi32EEEEEENS_10tfloat32_tENS5_IJlSC_lEEESK_SL_NS4_8TiledMMAINS4_8MMA_AtomIJNS4_4SM904GMMA30MMA_64x256x8_F32TF32TF32_SS_TNILNSP_7ScaleInE1ELSR_1EEEEEENS4_6LayoutISD_NS5_IJSC_NSA_ILi0EEESV_EEEEENS5_IJNS4_10UnderscoreESY_SY_EEEEENS4_13SM90_TMA_LOADENS4_14ComposedLayoutINS4_7SwizzleILi3ELi4ELi3EEENS4_18smem_ptr_flag_bitsILi32EEENSU_INS5_IJNSA_ILi8EEESI_EEENS5_IJSI_SC_EEEEEEEvNS4_8identityENS4_23SM90_TMA_LOAD_MULTICASTES1B_vS1C_EENS_8epilogue10collective6detail29Sm90TmaWarpSpecializedAdapterINS1G_15DefaultEpilogueISK_SL_SL_NS1F_6thread17LinearCombinationISK_Li1EffLNS1K_9ScaleType4KindE0ELNS_15FloatRoundStyleE2ESK_EENS1_15EpilogueDefaultEEEEEvvEEEEvNT_6ParamsE --------------------------
	.section	.nv.shared._ZN7cutlass13device_kernelINS_4gemm6kernel13GemmUniversalIN4cute5tupleIJiiiiEEENS1_10collective13CollectiveMmaINS1_34MainloopSm90TmaGmmaWarpSpecializedILi4ENS5_IJNS4_1CILi2EEENSA_ILi1EEESC_EEENS1_35KernelTmaWarpSpecializedCooperativeEEENS5_IJNSA_ILi128EEENSA_ILi256EEENSA_ILi32EEEEEENS_10tfloat32_tENS5_IJlSC_lEEESK_SL_NS4_8TiledMMAINS4_8MMA_AtomIJNS4_4SM904GMMA30MMA_64x256x8_F32TF32TF32_SS_TNILNSP_7ScaleInE1ELSR_1EEEEEENS4_6LayoutISD_NS5_IJSC_NSA_ILi0EEESV_EEEEENS5_IJNS4_10UnderscoreESY_SY_EEEEENS4_13SM90_TMA_LOADENS4_14ComposedLayoutINS4_7SwizzleILi3ELi4ELi3EEENS4_18smem_ptr_flag_bitsILi32EEENSU_INS5_IJNSA_ILi8EEESI_EEENS5_IJSI_SC_EEEEEEEvNS4_8identityENS4_23SM90_TMA_LOAD_MULTICASTES1B_vS1C_EENS_8epilogue10collective6detail29Sm90TmaWarpSpecializedAdapterINS1G_15DefaultEpilogueISK_SL_SL_NS1F_6thread17LinearCombinationISK_Li1EffLNS1K_9ScaleType4KindE0ELNS_15FloatRoundStyleE2ESK_EENS1_15EpilogueDefaultEEEEEvvEEEEvNT_6ParamsE,"aw",@nobits
	.sectionflags	@""
	.align	16
	.zero		1024


//--------------------- .nv.shared.reserved.0     --------------------------
	.section	.nv.shared.reserved.0,"aw",@nobits
	.weak		__nv_reservedSMEM_offset_0_alias
	.size		__nv_reservedSMEM_offset_0_alias, 0, 0
	.other		__nv_reservedSMEM_offset_0_alias,@"STO_CUDA_RESERVED_SHARED STV_DEFAULT"
__nv_reservedSMEM_offset_0_alias:
	.zero		0


//--------------------- .nv.global                --------------------------
	.section	.nv.global,"aw",@nobits
.nv.global:
	.type		_ZN40_INTERNAL_403f180a_4_k_cu_fea4bdb4_181554cute1_E,@object
	.size		_ZN40_INTERNAL_403f180a_4_k_cu_fea4bdb4_181554cute1_E,(_ZN40_INTERNAL_403f180a_4_k_cu_fea4bdb4_181554cuda3std3__45__cpo6cbeginE - _ZN40_INTERNAL_403f180a_4_k_cu_fea4bdb4_181554cute1_E)
_ZN40_INTERNAL_403f180a_4_k_cu_fea4bdb4_181554cute1_E:
	.zero		1
	.type		_ZN40_INTERNAL_403f180a_4_k_cu_fea4bdb4_181554cuda3std3__45__cpo6cbeginE,@object
	.size		_ZN40_INTERNAL_403f180a_4_k_cu_fea4bdb4_181554cuda3std3__45__cpo6cbeginE,(_ZN40_INTERNAL_403f180a_4_k_cu_fea4bdb4_181554cuda3std3__48in_placeE - _ZN40_INTERNAL_403f180a_4_k_cu_fea4bdb4_181554cuda3std3__45__cpo6cbeginE)
_ZN40_INTERNAL_403f180a_4_k_cu_fea4bdb4_181554cuda3std3__45__cpo6cbeginE:
	.zero		1
	.type		_ZN40_INTERNAL_403f180a_4_k_cu_fea4bdb4_181554cuda3std3__48in_placeE,@object
	.size		_ZN40_INTERNAL_403f180a_4_k_cu_fea4bdb4_181554cuda3std3__48in_placeE,(_ZN40_INTERNAL_403f180a_4_k_cu_fea4bdb4_181554cuda3std6ranges3__45__cpo9iter_moveE - _ZN40_INTERNAL_403f180a_4_k_cu_fea4bdb4_181554cuda3std3__48in_placeE)
_ZN40_INTERNAL_403f180a_4_k_cu_fea4bdb4_181554cuda3std3__48in_placeE:
	.zero		1
	.type		_ZN40_INTERNAL_403f180a_4_k_cu_fea4bdb4_181554cuda3std6ranges3__45__cpo9iter_moveE,@object
	.size		_ZN40_INTERNAL_403f180a_4_k_cu_fea4bdb4_181554cuda3std6ranges3__45__cpo9iter_moveE,(_ZN40_INTERNAL_403f180a_4_k_cu_fea4bdb4_181554cuda3std3__45__cpo5beginE - _ZN40_INTERNAL_403f180a_4_k_cu_fea4bdb4_181554cuda3std6ranges3__45__cpo9iter_moveE)
_ZN40_INTERNAL_403f180a_4_k_cu_fea4bdb4_181554cuda3std6ranges3__45__cpo9iter_moveE:
	.zero		1
	.type		_ZN40_INTERNAL_403f180a_4_k_cu_fea4bdb4_181554cuda3std3__45__cpo5beginE,@object
	.size		_ZN40_INTERNAL_403f180a_4_k_cu_fea4bdb4_181554cuda3std3__45__cpo5beginE,(_ZN40_INTERNAL_403f180a_4_k_cu_fea4bdb4_181554cuda3std3__442_GLOBAL__N__403f180a_4_k_cu_fea4bdb4_181556ignoreE - _ZN40_INTERNAL_403f180a_4_k_cu_fea4bdb4_181554cuda3std3__45__cpo5beginE)
_ZN40_INTERNAL_403f180a_4_k_cu_fea4bdb4_181554cuda3std3__45__cpo5beginE:
	.zero		1
	.type		_ZN40_INTERNAL_403f180a_4_k_cu_fea4bdb4_181554cuda3std3__442_GLOBAL__N__403f180a_4_k_cu_fea4bdb4_181556ignoreE,@object
	.size		_ZN40_INTERNAL_403f180a_4_k_cu_fea4bdb4_181554cuda3std3__442_GLOBAL__N__403f180a_4_k_cu_fea4bdb4_181556ignoreE,(_ZN40_INTERNAL_403f180a_4_k_cu_fea4bdb4_181554cute7productE - _ZN40_INTERNAL_403f180a_4_k_cu_fea4bdb4_181554cuda3std3__442_GLOBAL__N__403f180a_4_k_cu_fea4bdb4_181556ignoreE)
_ZN40_INTERNAL_403f180a_4_k_cu_fea4bdb4_181554cuda3std3__442_GLOBAL__N__403f180a_4_k_cu_fea4bdb4_181556ignoreE:
	.zero		1
	.type		_ZN40_INTERNAL_403f180a_4_k_cu_fea4bdb4_181554cute7productE,@object
	.size		_ZN40_INTERNAL_403f180a_4_k_cu_fea4bdb4_181554cute7productE,(_ZN40_INTERNAL_403f180a_4_k_cu_fea4bdb4_181554cuda3std3__45__cpo3endE - _ZN40_INTERNAL_403f180a_4_k_cu_fea4bdb4_181554cute7productE)
_ZN40_INTERNAL_403f180a_4_k_cu_fea4bdb4_181554cute7productE:
	.zero		1
	.type		_ZN40_INTERNAL_403f180a_4_k_cu_fea4bdb4_181554cuda3std3__45__cpo3endE,@object
	.size		_ZN40_INTERNAL_403f180a_4_k_cu_fea4bdb4_181554cuda3std3__45__cpo3endE,(_ZN40_INTERNAL_403f180a_4_k_cu_fea4bdb4_181554cuda3std3__419piecewise_constructE - _ZN40_INTERNAL_403f180a_4_k_cu_fea4bdb4_181554cuda3std3__45__cpo3endE)
_ZN40_INTERNAL_403f180a_4_k_cu_fea4bdb4_181554cuda3std3__45__cpo3endE:
	.zero		1
	.type		_ZN40_INTERNAL_403f180a_4_k_cu_fea4bdb4_181554cuda3std3__419piecewise_constructE,@object
	.size		_ZN40_INTERNAL_403f180a_4_k_cu_fea4bdb4_181554cuda3std3__419piecewise_constructE,(_ZN40_INTERNAL_403f180a_4_k_cu_fea4bdb4_181554cuda3std3__45__cpo4cendE - _ZN40_INTERNAL_403f180a_4_k_cu_fea4bdb4_181554cuda3std3__419piecewise_constructE)
_ZN40_INTERNAL_403f180a_4_k_cu_fea4bdb4_181554cuda3std3__419piecewise_constructE:
	.zero		1
	.type		_ZN40_INTERNAL_403f180a_4_k_cu_fea4bdb4_181554cuda3std3__45__cpo4cendE,@object
	.size		_ZN40_INTERNAL_403f180a_4_k_cu_fea4bdb4_181554cuda3std3__45__cpo4cendE,(_ZN40_INTERNAL_403f180a_4_k_cu_fea4bdb4_181554cuda3std6ranges3__45__cpo4swapE - _ZN40_INTERNAL_403f180a_4_k_cu_fea4bdb4_181554cuda3std3__45__cpo4cendE)
_ZN40_INTERNAL_403f180a_4_k_cu_fea4bdb4_181554cuda3std3__45__cpo4cendE:
	.zero		1
	.type		_ZN40_INTERNAL_403f180a_4_k_cu_fea4bdb4_181554cuda3std6ranges3__45__cpo4swapE,@object
	.size		_ZN40_INTERNAL_403f180a_4_k_cu_fea4bdb4_181554cuda3std6ranges3__45__cpo4swapE,(.L_8 - _ZN40_INTERNAL_403f180a_4_k_cu_fea4bdb4_181554cuda3std6ranges3__45__cpo4swapE)
_ZN40_INTERNAL_403f180a_4_k_cu_fea4bdb4_181554cuda3std6ranges3__45__cpo4swapE:
	.zero		1
.L_8:


//--------------------- .nv.constant0._ZN7cutlass13device_kernelINS_4gemm6kernel13GemmUniversalIN4cute5tupleIJiiiiEEENS1_10collective13CollectiveMmaINS1_34MainloopSm90TmaGmmaWarpSpecializedILi4ENS5_IJNS4_1CILi2EEENSA_ILi1EEESC_EEENS1_35KernelTmaWarpSpecializedCooperativeEEENS5_IJNSA_ILi128EEENSA_ILi256EEENSA_ILi32EEEEEENS_10tfloat32_tENS5_IJlSC_lEEESK_SL_NS4_8TiledMMAINS4_8MMA_AtomIJNS4_4SM904GMMA30MMA_64x256x8_F32TF32TF32_SS_TNILNSP_7ScaleInE1ELSR_1EEEEEENS4_6LayoutISD_NS5_IJSC_NSA_ILi0EEESV_EEEEENS5_IJNS4_10UnderscoreESY_SY_EEEEENS4_13SM90_TMA_LOADENS4_14ComposedLayoutINS4_7SwizzleILi3ELi4ELi3EEENS4_18smem_ptr_flag_bitsILi32EEENSU_INS5_IJNSA_ILi8EEESI_EEENS5_IJSI_SC_EEEEEEEvNS4_8identityENS4_23SM90_TMA_LOAD_MULTICASTES1B_vS1C_EENS_8epilogue10collective6detail29Sm90TmaWarpSpecializedAdapterINS1G_15DefaultEpilogueISK_SL_SL_NS1F_6thread17LinearCombinationISK_Li1EffLNS1K_9ScaleType4KindE0ELNS_15FloatRoundStyleE2ESK_EENS1_15EpilogueDefaultEEEEEvvEEEEvNT_6ParamsE --------------------------
	.section	.nv.constant0._ZN7cutlass13device_kernelINS_4gemm6kernel13GemmUniversalIN4cute5tupleIJiiiiEEENS1_10collective13CollectiveMmaINS1_34MainloopSm90TmaGmmaWarpSpecializedILi4ENS5_IJNS4_1CILi2EEENSA_ILi1EEESC_EEENS1_35KernelTmaWarpSpecializedCooperativeEEENS5_IJNSA_ILi128EEENSA_ILi256EEENSA_ILi32EEEEEENS_10tfloat32_tENS5_IJlSC_lEEESK_SL_NS4_8TiledMMAINS4_8MMA_AtomIJNS4_4SM904GMMA30MMA_64x256x8_F32TF32TF32_SS_TNILNSP_7ScaleInE1ELSR_1EEEEEENS4_6LayoutISD_NS5_IJSC_NSA_ILi0EEESV_EEEEENS5_IJNS4_10UnderscoreESY_SY_EEEEENS4_13SM90_TMA_LOADENS4_14ComposedLayoutINS4_7SwizzleILi3ELi4ELi3EEENS4_18smem_ptr_flag_bitsILi32EEENSU_INS5_IJNSA_ILi8EEESI_EEENS5_IJSI_SC_EEEEEEEvNS4_8identityENS4_23SM90_TMA_LOAD_MULTICASTES1B_vS1C_EENS_8epilogue10collective6detail29Sm90TmaWarpSpecializedAdapterINS1G_15DefaultEpilogueISK_SL_SL_NS1F_6thread17LinearCombinationISK_Li1EffLNS1K_9ScaleType4KindE0ELNS_15FloatRoundStyleE2ESK_EENS1_15EpilogueDefaultEEEEEvvEEEEvNT_6ParamsE,"a",@progbits
	.sectionflags	@""
	.align	4
.nv.constant0._ZN7cutlass13device_kernelINS_4gemm6kernel13GemmUniversalIN4cute5tupleIJiiiiEEENS1_10collective13CollectiveMmaINS1_34MainloopSm90TmaGmmaWarpSpecializedILi4ENS5_IJNS4_1CILi2EEENSA_ILi1EEESC_EEENS1_35KernelTmaWarpSpecializedCooperativeEEENS5_IJNSA_ILi128EEENSA_ILi256EEENSA_ILi32EEEEEENS_10tfloat32_tENS5_IJlSC_lEEESK_SL_NS4_8TiledMMAINS4_8MMA_AtomIJNS4_4SM904GMMA30MMA_64x256x8_F32TF32TF32_SS_TNILNSP_7ScaleInE1ELSR_1EEEEEENS4_6LayoutISD_NS5_IJSC_NSA_ILi0EEESV_EEEEENS5_IJNS4_10UnderscoreESY_SY_EEEEENS4_13SM90_TMA_LOADENS4_14ComposedLayoutINS4_7SwizzleILi3ELi4ELi3EEENS4_18smem_ptr_flag_bitsILi32EEENSU_INS5_IJNSA_ILi8EEESI_EEENS5_IJSI_SC_EEEEEEEvNS4_8identityENS4_23SM90_TMA_LOAD_MULTICASTES1B_vS1C_EENS_8epilogue10collective6detail29Sm90TmaWarpSpecializedAdapterINS1G_15DefaultEpilogueISK_SL_SL_NS1F_6thread17LinearCombinationISK_Li1EffLNS1K_9ScaleType4KindE0ELNS_15FloatRoundStyleE2ESK_EENS1_15EpilogueDefaultEEEEEvvEEEEvNT_6ParamsE:
	.zero		1664


//--------------------- SYMBOLS --------------------------

	.type		.nv.reservedSmem.offset0,@object
	.size		.nv.reservedSmem.offset0,0x4
	.type		__assertfail,@function
